//
// Generated by NVIDIA NVVM Compiler
//
// Compiler Build ID: CL-36424714
// Cuda compilation tools, release 13.0, V13.0.88
// Based on NVVM 20.0.0
//

.version 9.0
.target sm_100
.address_size 64

	// .globl	_Z20kernel_load_mode_veciPfPiP6float2
.global .align 4 .b8 __cudart_i2opi_f[24] = {65, 144, 67, 60, 153, 149, 98, 219, 192, 221, 52, 245, 209, 87, 39, 252, 41, 21, 68, 78, 110, 131, 249, 162};

.visible .entry _Z20kernel_load_mode_veciPfPiP6float2(
	.param .u32 _Z20kernel_load_mode_veciPfPiP6float2_param_0,
	.param .u64 .ptr .align 1 _Z20kernel_load_mode_veciPfPiP6float2_param_1,
	.param .u64 .ptr .align 1 _Z20kernel_load_mode_veciPfPiP6float2_param_2,
	.param .u64 .ptr .align 1 _Z20kernel_load_mode_veciPfPiP6float2_param_3
)
{
	.reg .pred 	%p<2>;
	.reg .b32 	%r<7>;
	.reg .b32 	%f<3>;
	.reg .b64 	%rd<13>;

	ld.param.u32 	%r2, [_Z20kernel_load_mode_veciPfPiP6float2_param_0];
	ld.param.u64 	%rd1, [_Z20kernel_load_mode_veciPfPiP6float2_param_1];
	ld.param.u64 	%rd2, [_Z20kernel_load_mode_veciPfPiP6float2_param_2];
	ld.param.u64 	%rd3, [_Z20kernel_load_mode_veciPfPiP6float2_param_3];
	mov.u32 	%r3, %ctaid.x;
	mov.u32 	%r4, %ntid.x;
	mov.u32 	%r5, %tid.x;
	mad.lo.s32 	%r1, %r3, %r4, %r5;
	setp.ge.s32 	%p1, %r1, %r2;
	@%p1 bra 	$L__BB0_2;
	cvta.to.global.u64 	%rd4, %rd2;
	cvta.to.global.u64 	%rd5, %rd1;
	cvta.to.global.u64 	%rd6, %rd3;
	mul.wide.s32 	%rd7, %r1, 4;
	add.s64 	%rd8, %rd4, %rd7;
	ld.global.u32 	%r6, [%rd8];
	mul.wide.s32 	%rd9, %r6, 4;
	add.s64 	%rd10, %rd5, %rd9;
	ld.global.f32 	%f1, [%rd10];
	mul.wide.s32 	%rd11, %r1, 8;
	add.s64 	%rd12, %rd6, %rd11;
	mov.f32 	%f2, 0f00000000;
	st.global.v2.f32 	[%rd12], {%f1, %f2};
$L__BB0_2:
	ret;

}
	// .globl	_Z18kernel_load_matrixiP6float2iP6float3S2_
.visible .entry _Z18kernel_load_matrixiP6float2iP6float3S2_(
	.param .u32 _Z18kernel_load_matrixiP6float2iP6float3S2__param_0,
	.param .u64 .ptr .align 1 _Z18kernel_load_matrixiP6float2iP6float3S2__param_1,
	.param .u32 _Z18kernel_load_matrixiP6float2iP6float3S2__param_2,
	.param .u64 .ptr .align 1 _Z18kernel_load_matrixiP6float2iP6float3S2__param_3,
	.param .u64 .ptr .align 1 _Z18kernel_load_matrixiP6float2iP6float3S2__param_4
)
{
	.local .align 4 .b8 	__local_depot1[28];
	.reg .b64 	%SP;
	.reg .b64 	%SPL;
	.reg .pred 	%p<18>;
	.reg .b32 	%r<87>;
	.reg .b32 	%f<56>;
	.reg .b64 	%rd<51>;
	.reg .b64 	%fd<5>;

	mov.u64 	%SPL, __local_depot1;
	ld.param.u32 	%r31, [_Z18kernel_load_matrixiP6float2iP6float3S2__param_0];
	ld.param.u64 	%rd16, [_Z18kernel_load_matrixiP6float2iP6float3S2__param_1];
	ld.param.u32 	%r30, [_Z18kernel_load_matrixiP6float2iP6float3S2__param_2];
	ld.param.u64 	%rd17, [_Z18kernel_load_matrixiP6float2iP6float3S2__param_3];
	ld.param.u64 	%rd18, [_Z18kernel_load_matrixiP6float2iP6float3S2__param_4];
	add.u64 	%rd1, %SPL, 0;
	mov.u32 	%r32, %ctaid.x;
	mov.u32 	%r33, %ntid.x;
	mov.u32 	%r34, %tid.x;
	mad.lo.s32 	%r1, %r32, %r33, %r34;
	setp.ge.s32 	%p1, %r1, %r31;
	@%p1 bra 	$L__BB1_18;
	cvta.to.global.u64 	%rd20, %rd18;
	cvta.to.global.u64 	%rd21, %rd17;
	mov.u32 	%r2, %ctaid.y;
	mul.wide.s32 	%rd22, %r1, 12;
	add.s64 	%rd23, %rd20, %rd22;
	ld.global.f32 	%f11, [%rd23];
	ld.global.f32 	%f12, [%rd23+4];
	ld.global.f32 	%f13, [%rd23+8];
	mul.wide.u32 	%rd24, %r2, 12;
	add.s64 	%rd25, %rd21, %rd24;
	ld.global.f32 	%f14, [%rd25];
	ld.global.f32 	%f15, [%rd25+4];
	ld.global.f32 	%f16, [%rd25+8];
	mul.f32 	%f17, %f12, %f15;
	fma.rn.f32 	%f18, %f11, %f14, %f17;
	fma.rn.f32 	%f1, %f13, %f16, %f18;
	mul.f32 	%f19, %f1, 0f3F22F983;
	cvt.rni.s32.f32 	%r86, %f19;
	cvt.rn.f32.s32 	%f20, %r86;
	fma.rn.f32 	%f21, %f20, 0fBFC90FDA, %f1;
	fma.rn.f32 	%f22, %f20, 0fB3A22168, %f21;
	fma.rn.f32 	%f55, %f20, 0fA7C234C5, %f22;
	abs.f32 	%f3, %f1;
	setp.ltu.f32 	%p2, %f3, 0f47CE4780;
	mov.u32 	%r82, %r86;
	mov.f32 	%f54, %f55;
	@%p2 bra 	$L__BB1_9;
	setp.neu.f32 	%p3, %f3, 0f7F800000;
	@%p3 bra 	$L__BB1_4;
	mov.f32 	%f25, 0f00000000;
	mul.rn.f32 	%f54, %f1, %f25;
	mov.b32 	%r82, 0;
	bra.uni 	$L__BB1_9;
$L__BB1_4:
	mov.b32 	%r4, %f1;
	shl.b32 	%r36, %r4, 8;
	or.b32  	%r5, %r36, -2147483648;
	mov.b64 	%rd47, 0;
	mov.b32 	%r79, 0;
	mov.u64 	%rd45, __cudart_i2opi_f;
	mov.u64 	%rd46, %rd1;
$L__BB1_5:
	.pragma "nounroll";
	ld.global.nc.u32 	%r37, [%rd45];
	mad.wide.u32 	%rd28, %r37, %r5, %rd47;
	shr.u64 	%rd47, %rd28, 32;
	st.local.u32 	[%rd46], %rd28;
	add.s32 	%r79, %r79, 1;
	add.s64 	%rd46, %rd46, 4;
	add.s64 	%rd45, %rd45, 4;
	setp.ne.s32 	%p4, %r79, 6;
	@%p4 bra 	$L__BB1_5;
	shr.u32 	%r38, %r4, 23;
	st.local.u32 	[%rd1+24], %rd47;
	and.b32  	%r8, %r38, 31;
	and.b32  	%r39, %r38, 224;
	add.s32 	%r40, %r39, -128;
	shr.u32 	%r41, %r40, 5;
	mul.wide.u32 	%rd29, %r41, 4;
	sub.s64 	%rd8, %rd1, %rd29;
	ld.local.u32 	%r80, [%rd8+24];
	ld.local.u32 	%r81, [%rd8+20];
	setp.eq.s32 	%p5, %r8, 0;
	@%p5 bra 	$L__BB1_8;
	shf.l.wrap.b32 	%r80, %r81, %r80, %r8;
	ld.local.u32 	%r42, [%rd8+16];
	shf.l.wrap.b32 	%r81, %r42, %r81, %r8;
$L__BB1_8:
	shr.u32 	%r43, %r80, 30;
	shf.l.wrap.b32 	%r44, %r81, %r80, 2;
	shl.b32 	%r45, %r81, 2;
	shr.u32 	%r46, %r44, 31;
	add.s32 	%r47, %r46, %r43;
	neg.s32 	%r48, %r47;
	setp.lt.s32 	%p6, %r4, 0;
	selp.b32 	%r82, %r48, %r47, %p6;
	xor.b32  	%r49, %r44, %r4;
	shr.s32 	%r50, %r44, 31;
	xor.b32  	%r51, %r50, %r44;
	xor.b32  	%r52, %r50, %r45;
	cvt.u64.u32 	%rd30, %r51;
	shl.b64 	%rd31, %rd30, 32;
	cvt.u64.u32 	%rd32, %r52;
	or.b64  	%rd33, %rd31, %rd32;
	cvt.rn.f64.s64 	%fd1, %rd33;
	mul.f64 	%fd2, %fd1, 0d3BF921FB54442D19;
	cvt.rn.f32.f64 	%f23, %fd2;
	neg.f32 	%f24, %f23;
	setp.lt.s32 	%p7, %r49, 0;
	selp.f32 	%f54, %f24, %f23, %p7;
$L__BB1_9:
	setp.ltu.f32 	%p8, %f3, 0f47CE4780;
	add.s32 	%r54, %r82, 1;
	mul.rn.f32 	%f26, %f54, %f54;
	and.b32  	%r55, %r82, 1;
	setp.eq.b32 	%p9, %r55, 1;
	selp.f32 	%f27, %f54, 0f3F800000, %p9;
	fma.rn.f32 	%f28, %f26, %f27, 0f00000000;
	fma.rn.f32 	%f29, %f26, 0f37CBAC00, 0fBAB607ED;
	selp.f32 	%f30, 0fB94D4153, %f29, %p9;
	selp.f32 	%f31, 0f3C0885E4, 0f3D2AAABB, %p9;
	fma.rn.f32 	%f32, %f30, %f26, %f31;
	selp.f32 	%f33, 0fBE2AAAA8, 0fBEFFFFFF, %p9;
	fma.rn.f32 	%f34, %f32, %f26, %f33;
	fma.rn.f32 	%f35, %f34, %f28, %f27;
	and.b32  	%r56, %r54, 2;
	setp.eq.s32 	%p10, %r56, 0;
	mov.f32 	%f36, 0f00000000;
	sub.f32 	%f37, %f36, %f35;
	selp.f32 	%f7, %f35, %f37, %p10;
	@%p8 bra 	$L__BB1_17;
	setp.neu.f32 	%p11, %f3, 0f7F800000;
	@%p11 bra 	$L__BB1_12;
	mov.f32 	%f40, 0f00000000;
	mul.rn.f32 	%f55, %f1, %f40;
	mov.b32 	%r86, 0;
	bra.uni 	$L__BB1_17;
$L__BB1_12:
	mov.b32 	%r17, %f1;
	shl.b32 	%r58, %r17, 8;
	or.b32  	%r18, %r58, -2147483648;
	mov.b64 	%rd50, 0;
	mov.b32 	%r83, 0;
	mov.u64 	%rd48, __cudart_i2opi_f;
	mov.u64 	%rd49, %rd1;
$L__BB1_13:
	.pragma "nounroll";
	ld.global.nc.u32 	%r59, [%rd48];
	mad.wide.u32 	%rd36, %r59, %r18, %rd50;
	shr.u64 	%rd50, %rd36, 32;
	st.local.u32 	[%rd49], %rd36;
	add.s32 	%r83, %r83, 1;
	add.s64 	%rd49, %rd49, 4;
	add.s64 	%rd48, %rd48, 4;
	setp.ne.s32 	%p12, %r83, 6;
	@%p12 bra 	$L__BB1_13;
	shr.u32 	%r60, %r17, 23;
	st.local.u32 	[%rd1+24], %rd50;
	and.b32  	%r21, %r60, 31;
	and.b32  	%r61, %r60, 224;
	add.s32 	%r62, %r61, -128;
	shr.u32 	%r63, %r62, 5;
	mul.wide.u32 	%rd37, %r63, 4;
	sub.s64 	%rd15, %rd1, %rd37;
	ld.local.u32 	%r84, [%rd15+24];
	ld.local.u32 	%r85, [%rd15+20];
	setp.eq.s32 	%p13, %r21, 0;
	@%p13 bra 	$L__BB1_16;
	shf.l.wrap.b32 	%r84, %r85, %r84, %r21;
	ld.local.u32 	%r64, [%rd15+16];
	shf.l.wrap.b32 	%r85, %r64, %r85, %r21;
$L__BB1_16:
	shr.u32 	%r65, %r84, 30;
	shf.l.wrap.b32 	%r66, %r85, %r84, 2;
	shl.b32 	%r67, %r85, 2;
	shr.u32 	%r68, %r66, 31;
	add.s32 	%r69, %r68, %r65;
	neg.s32 	%r70, %r69;
	setp.lt.s32 	%p14, %r17, 0;
	selp.b32 	%r86, %r70, %r69, %p14;
	xor.b32  	%r71, %r66, %r17;
	shr.s32 	%r72, %r66, 31;
	xor.b32  	%r73, %r72, %r66;
	xor.b32  	%r74, %r72, %r67;
	cvt.u64.u32 	%rd38, %r73;
	shl.b64 	%rd39, %rd38, 32;
	cvt.u64.u32 	%rd40, %r74;
	or.b64  	%rd41, %rd39, %rd40;
	cvt.rn.f64.s64 	%fd3, %rd41;
	mul.f64 	%fd4, %fd3, 0d3BF921FB54442D19;
	cvt.rn.f32.f64 	%f38, %fd4;
	neg.f32 	%f39, %f38;
	setp.lt.s32 	%p15, %r71, 0;
	selp.f32 	%f55, %f39, %f38, %p15;
$L__BB1_17:
	mul.rn.f32 	%f41, %f55, %f55;
	and.b32  	%r76, %r86, 1;
	setp.eq.b32 	%p16, %r76, 1;
	selp.f32 	%f42, 0f3F800000, %f55, %p16;
	fma.rn.f32 	%f43, %f41, %f42, 0f00000000;
	fma.rn.f32 	%f44, %f41, 0f37CBAC00, 0fBAB607ED;
	selp.f32 	%f45, %f44, 0fB94D4153, %p16;
	selp.f32 	%f46, 0f3D2AAABB, 0f3C0885E4, %p16;
	fma.rn.f32 	%f47, %f45, %f41, %f46;
	selp.f32 	%f48, 0fBEFFFFFF, 0fBE2AAAA8, %p16;
	fma.rn.f32 	%f49, %f47, %f41, %f48;
	fma.rn.f32 	%f50, %f49, %f43, %f42;
	and.b32  	%r77, %r86, 2;
	setp.eq.s32 	%p17, %r77, 0;
	mov.f32 	%f51, 0f00000000;
	sub.f32 	%f52, %f51, %f50;
	selp.f32 	%f53, %f50, %f52, %p17;
	mad.lo.s32 	%r78, %r30, %r2, %r1;
	cvta.to.global.u64 	%rd42, %rd16;
	mul.wide.s32 	%rd43, %r78, 8;
	add.s64 	%rd44, %rd42, %rd43;
	st.global.v2.f32 	[%rd44], {%f7, %f53};
$L__BB1_18:
	ret;

}
	// .globl	_Z22kernel_calculate_normsP6float2Pfif
.visible .entry _Z22kernel_calculate_normsP6float2Pfif(
	.param .u64 .ptr .align 1 _Z22kernel_calculate_normsP6float2Pfif_param_0,
	.param .u64 .ptr .align 1 _Z22kernel_calculate_normsP6float2Pfif_param_1,
	.param .u32 _Z22kernel_calculate_normsP6float2Pfif_param_2,
	.param .f32 _Z22kernel_calculate_normsP6float2Pfif_param_3
)
{
	.reg .pred 	%p<2>;
	.reg .b32 	%r<6>;
	.reg .b32 	%f<7>;
	.reg .b64 	%rd<9>;

	ld.param.u64 	%rd1, [_Z22kernel_calculate_normsP6float2Pfif_param_0];
	ld.param.u64 	%rd2, [_Z22kernel_calculate_normsP6float2Pfif_param_1];
	ld.param.u32 	%r2, [_Z22kernel_calculate_normsP6float2Pfif_param_2];
	ld.param.f32 	%f1, [_Z22kernel_calculate_normsP6float2Pfif_param_3];
	mov.u32 	%r3, %ntid.x;
	mov.u32 	%r4, %ctaid.x;
	mov.u32 	%r5, %tid.x;
	mad.lo.s32 	%r1, %r3, %r4, %r5;
	setp.ge.s32 	%p1, %r1, %r2;
	@%p1 bra 	$L__BB2_2;
	cvta.to.global.u64 	%rd3, %rd1;
	cvta.to.global.u64 	%rd4, %rd2;
	mul.wide.s32 	%rd5, %r1, 8;
	add.s64 	%rd6, %rd3, %rd5;
	ld.global.v2.f32 	{%f2, %f3}, [%rd6];
	mul.f32 	%f4, %f3, %f3;
	fma.rn.f32 	%f5, %f2, %f2, %f4;
	div.rn.f32 	%f6, %f5, %f1;
	mul.wide.s32 	%rd7, %r1, 4;
	add.s64 	%rd8, %rd4, %rd7;
	st.global.f32 	[%rd8], %f6;
$L__BB2_2:
	ret;

}


// ===== COMPILED SASS (sm_100) =====

	.target	sm_100

	.elftype	@"ET_EXEC"


//--------------------- .note.nv.tkinfo           --------------------------
	.section	.note.nv.tkinfo,"",@"SHT_NOTE"
	.sectionflags	@"SHF_NOTE_NV_TKINFO"
	.tkinfo
        /*0018*/ 	.word	0x00000002
        /*0030*/ 	.string	""
        /*0030*/ 	.string	"ptxas"
        /*0030*/ 	.string	"Cuda compilation tools, release 13.0, V13.0.88"
        /*0030*/ 	.string	"Build cuda_13.0.r13.0/compiler.36424714_0"
        /*0030*/ 	.string	"-arch sm_100 -m 64 "



//--------------------- .note.nv.cuinfo           --------------------------
	.section	.note.nv.cuinfo,"",@"SHT_NOTE"
	.sectionflags	@"SHF_NOTE_NV_CUINFO"
        /*0018*/ 	.short	0x0002
        /*001a*/ 	.short	0x0064
        /*001c*/ 	.short	0x0082
	.zero		2


//--------------------- .nv.info                  --------------------------
	.section	.nv.info,"",@"SHT_CUDA_INFO"
	.align	4


	//----- nvinfo : EIATTR_REGCOUNT
	.align		4
        /*0000*/ 	.byte	0x04, 0x2f
        /*0002*/ 	.short	(.L_2 - .L_1)
	.align		4
.L_1:
        /*0004*/ 	.word	index@(_Z20kernel_load_mode_veciPfPiP6float2)
        /*0008*/ 	.word	0x0000000e


	//----- nvinfo : EIATTR_FRAME_SIZE
	.align		4
.L_2:
        /*000c*/ 	.byte	0x04, 0x11
        /*000e*/ 	.short	(.L_4 - .L_3)
	.align		4
.L_3:
        /*0010*/ 	.word	index@(_Z20kernel_load_mode_veciPfPiP6float2)
        /*0014*/ 	.word	0x00000000


	//----- nvinfo : EIATTR_REGCOUNT
	.align		4
.L_4:
        /*0018*/ 	.byte	0x04, 0x2f
        /*001a*/ 	.short	(.L_6 - .L_5)
	.align		4
.L_5:
        /*001c*/ 	.word	index@(_Z18kernel_load_matrixiP6float2iP6float3S2_)
        /*0020*/ 	.word	0x00000016


	//----- nvinfo : EIATTR_FRAME_SIZE
	.align		4
.L_6:
        /*0024*/ 	.byte	0x04, 0x11
        /*0026*/ 	.short	(.L_8 - .L_7)
	.align		4
.L_7:
        /*0028*/ 	.word	index@(_Z18kernel_load_matrixiP6float2iP6float3S2_)
        /*002c*/ 	.word	0x00000000


	//----- nvinfo : EIATTR_REGCOUNT
	.align		4
.L_8:
        /*0030*/ 	.byte	0x04, 0x2f
        /*0032*/ 	.short	(.L_10 - .L_9)
	.align		4
.L_9:
        /*0034*/ 	.word	index@(_Z22kernel_calculate_normsP6float2Pfif)
        /*0038*/ 	.word	0x00000010


	//----- nvinfo : EIATTR_FRAME_SIZE
	.align		4
.L_10:
        /*003c*/ 	.byte	0x04, 0x11
        /*003e*/ 	.short	(.L_12 - .L_11)
	.align		4
.L_11:
        /*0040*/ 	.word	index@($__internal_0_$__cuda_sm3x_div_rn_noftz_f32_slowpath)
        /*0044*/ 	.word	0x00000000


	//----- nvinfo : EIATTR_FRAME_SIZE
	.align		4
.L_12:
        /*0048*/ 	.byte	0x04, 0x11
        /*004a*/ 	.short	(.L_14 - .L_13)
	.align		4
.L_13:
        /*004c*/ 	.word	index@(_Z22kernel_calculate_normsP6float2Pfif)
        /*0050*/ 	.word	0x00000000


	//----- nvinfo : EIATTR_MIN_STACK_SIZE
	.align		4
.L_14:
        /*0054*/ 	.byte	0x04, 0x12
        /*0056*/ 	.short	(.L_16 - .L_15)
	.align		4
.L_15:
        /*0058*/ 	.word	index@(_Z22kernel_calculate_normsP6float2Pfif)
        /*005c*/ 	.word	0x00000000


	//----- nvinfo : EIATTR_MIN_STACK_SIZE
	.align		4
.L_16:
        /*0060*/ 	.byte	0x04, 0x12
        /*0062*/ 	.short	(.L_18 - .L_17)
	.align		4
.L_17:
        /*0064*/ 	.word	index@(_Z18kernel_load_matrixiP6float2iP6float3S2_)
        /*0068*/ 	.word	0x00000000


	//----- nvinfo : EIATTR_MIN_STACK_SIZE
	.align		4
.L_18:
        /*006c*/ 	.byte	0x04, 0x12
        /*006e*/ 	.short	(.L_20 - .L_19)
	.align		4
.L_19:
        /*0070*/ 	.word	index@(_Z20kernel_load_mode_veciPfPiP6float2)
        /*0074*/ 	.word	0x00000000
.L_20:


//--------------------- .nv.compat                --------------------------
	.section	.nv.compat,"",@"SHT_CUDA_COMPAT_INFO"
	.align	4
        /*0000*/ 	.byte	0x02, 0x09, 0x00, 0x00, 0x02, 0x02, 0x01, 0x00, 0x02, 0x05, 0x05, 0x00, 0x03, 0x07, 0x01, 0x01
        /*0010*/ 	.byte	0x02, 0x03, 0x00, 0x00, 0x02, 0x06, 0x01, 0x00, 0x04, 0x0b, 0x08, 0x00, 0x01, 0x00, 0x00, 0x00
        /*0020*/ 	.byte	0x00, 0x00, 0x00, 0x00


//--------------------- .nv.info._Z22kernel_calculate_normsP6float2Pfif --------------------------
	.section	.nv.info._Z22kernel_calculate_normsP6float2Pfif,"",@"SHT_CUDA_INFO"
	.sectionflags	@""
	.align	4


	//----- nvinfo : EIATTR_CUDA_API_VERSION
	.align		4
        /*0000*/ 	.byte	0x04, 0x37
        /*0002*/ 	.short	(.L_22 - .L_21)
.L_21:
        /*0004*/ 	.word	0x00000082


	//----- nvinfo : EIATTR_KPARAM_INFO
	.align		4
.L_22:
        /*0008*/ 	.byte	0x04, 0x17
        /*000a*/ 	.short	(.L_24 - .L_23)
.L_23:
        /*000c*/ 	.word	0x00000000
        /*0010*/ 	.short	0x0003
        /*0012*/ 	.short	0x0014
        /*0014*/ 	.byte	0x00, 0xf0, 0x11, 0x00


	//----- nvinfo : EIATTR_KPARAM_INFO
	.align		4
.L_24:
        /*0018*/ 	.byte	0x04, 0x17
        /*001a*/ 	.short	(.L_26 - .L_25)
.L_25:
        /*001c*/ 	.word	0x00000000
        /*0020*/ 	.short	0x0002
        /*0022*/ 	.short	0x0010
        /*0024*/ 	.byte	0x00, 0xf0, 0x11, 0x00


	//----- nvinfo : EIATTR_KPARAM_INFO
	.align		4
.L_26:
        /*0028*/ 	.byte	0x04, 0x17
        /*002a*/ 	.short	(.L_28 - .L_27)
.L_27:
        /*002c*/ 	.word	0x00000000
        /*0030*/ 	.short	0x0001
        /*0032*/ 	.short	0x0008
        /*0034*/ 	.byte	0x00, 0xf5, 0x21, 0x00


	//----- nvinfo : EIATTR_KPARAM_INFO
	.align		4
.L_28:
        /*0038*/ 	.byte	0x04, 0x17
        /*003a*/ 	.short	(.L_30 - .L_29)
.L_29:
        /*003c*/ 	.word	0x00000000
        /*0040*/ 	.short	0x0000
        /*0042*/ 	.short	0x0000
        /*0044*/ 	.byte	0x00, 0xf5, 0x21, 0x00


	//----- nvinfo : EIATTR_SPARSE_MMA_MASK
	.align		4
.L_30:
        /*0048*/ 	.byte	0x03, 0x50
        /*004a*/ 	.short	0x0000


	//----- nvinfo : EIATTR_MAXREG_COUNT
	.align		4
        /*004c*/ 	.byte	0x03, 0x1b
        /*004e*/ 	.short	0x00ff


	//----- nvinfo : EIATTR_MERCURY_ISA_VERSION
	.align		4
        /*0050*/ 	.byte	0x03, 0x5f
        /*0052*/ 	.short	0x0101


	//----- nvinfo : EIATTR_VRC_CTA_INIT_COUNT
	.align		4
        /*0054*/ 	.byte	0x02, 0x4a
	.zero		1
	.zero		1


	//----- nvinfo : EIATTR_EXIT_INSTR_OFFSETS
	.align		4
        /*0058*/ 	.byte	0x04, 0x1c
        /*005a*/ 	.short	(.L_32 - .L_31)


	//   ....[0]....
.L_31:
        /*005c*/ 	.word	0x00000070


	//   ....[1]....
        /*0060*/ 	.word	0x000001f0


	//----- nvinfo : EIATTR_CRS_STACK_SIZE
	.align		4
.L_32:
        /*0064*/ 	.byte	0x04, 0x1e
        /*0066*/ 	.short	(.L_34 - .L_33)
.L_33:
        /*0068*/ 	.word	0x00000000


	//----- nvinfo : EIATTR_CBANK_PARAM_SIZE
	.align		4
.L_34:
        /*006c*/ 	.byte	0x03, 0x19
        /*006e*/ 	.short	0x0018


	//----- nvinfo : EIATTR_PARAM_CBANK
	.align		4
        /*0070*/ 	.byte	0x04, 0x0a
        /*0072*/ 	.short	(.L_36 - .L_35)
	.align		4
.L_35:
        /*0074*/ 	.word	index@(.nv.constant0._Z22kernel_calculate_normsP6float2Pfif)
        /*0078*/ 	.short	0x0380
        /*007a*/ 	.short	0x0018


	//----- nvinfo : EIATTR_SW_WAR
	.align		4
.L_36:
        /*007c*/ 	.byte	0x04, 0x36
        /*007e*/ 	.short	(.L_38 - .L_37)
.L_37:
        /*0080*/ 	.word	0x00000008
.L_38:


//--------------------- .nv.info._Z18kernel_load_matrixiP6float2iP6float3S2_ --------------------------
	.section	.nv.info._Z18kernel_load_matrixiP6float2iP6float3S2_,"",@"SHT_CUDA_INFO"
	.sectionflags	@""
	.align	4


	//----- nvinfo : EIATTR_CUDA_API_VERSION
	.align		4
        /*0000*/ 	.byte	0x04, 0x37
        /*0002*/ 	.short	(.L_40 - .L_39)
.L_39:
        /*0004*/ 	.word	0x00000082


	//----- nvinfo : EIATTR_KPARAM_INFO
	.align		4
.L_40:
        /*0008*/ 	.byte	0x04, 0x17
        /*000a*/ 	.short	(.L_42 - .L_41)
.L_41:
        /*000c*/ 	.word	0x00000000
        /*0010*/ 	.short	0x0004
        /*0012*/ 	.short	0x0020
        /*0014*/ 	.byte	0x00, 0xf5, 0x21, 0x00


	//----- nvinfo : EIATTR_KPARAM_INFO
	.align		4
.L_42:
        /*0018*/ 	.byte	0x04, 0x17
        /*001a*/ 	.short	(.L_44 - .L_43)
.L_43:
        /*001c*/ 	.word	0x00000000
        /*0020*/ 	.short	0x0003
        /*0022*/ 	.short	0x0018
        /*0024*/ 	.byte	0x00, 0xf5, 0x21, 0x00


	//----- nvinfo : EIATTR_KPARAM_INFO
	.align		4
.L_44:
        /*0028*/ 	.byte	0x04, 0x17
        /*002a*/ 	.short	(.L_46 - .L_45)
.L_45:
        /*002c*/ 	.word	0x00000000
        /*0030*/ 	.short	0x0002
        /*0032*/ 	.short	0x0010
        /*0034*/ 	.byte	0x00, 0xf0, 0x11, 0x00


	//----- nvinfo : EIATTR_KPARAM_INFO
	.align		4
.L_46:
        /*0038*/ 	.byte	0x04, 0x17
        /*003a*/ 	.short	(.L_48 - .L_47)
.L_47:
        /*003c*/ 	.word	0x00000000
        /*0040*/ 	.short	0x0001
        /*0042*/ 	.short	0x0008
        /*0044*/ 	.byte	0x00, 0xf5, 0x21, 0x00


	//----- nvinfo : EIATTR_KPARAM_INFO
	.align		4
.L_48:
        /*0048*/ 	.byte	0x04, 0x17
        /*004a*/ 	.short	(.L_50 - .L_49)
.L_49:
        /*004c*/ 	.word	0x00000000
        /*0050*/ 	.short	0x0000
        /*0052*/ 	.short	0x0000
        /*0054*/ 	.byte	0x00, 0xf0, 0x11, 0x00


	//----- nvinfo : EIATTR_SPARSE_MMA_MASK
	.align		4
.L_50:
        /*0058*/ 	.byte	0x03, 0x50
        /*005a*/ 	.short	0x0000


	//----- nvinfo : EIATTR_MAXREG_COUNT
	.align		4
        /*005c*/ 	.byte	0x03, 0x1b
        /*005e*/ 	.short	0x00ff


	//----- nvinfo : EIATTR_MERCURY_ISA_VERSION
	.align		4
        /*0060*/ 	.byte	0x03, 0x5f
        /*0062*/ 	.short	0x0101


	//----- nvinfo : EIATTR_VRC_CTA_INIT_COUNT
	.align		4
        /*0064*/ 	.byte	0x02, 0x4a
	.zero		1
	.zero		1


	//----- nvinfo : EIATTR_EXIT_INSTR_OFFSETS
	.align		4
        /*0068*/ 	.byte	0x04, 0x1c
        /*006a*/ 	.short	(.L_52 - .L_51)


	//   ....[0]....
.L_51:
        /*006c*/ 	.word	0x00000070


	//   ....[1]....
        /*0070*/ 	.word	0x000010c0


	//----- nvinfo : EIATTR_CRS_STACK_SIZE
	.align		4
.L_52:
        /*0074*/ 	.byte	0x04, 0x1e
        /*0076*/ 	.short	(.L_54 - .L_53)
.L_53:
        /*0078*/ 	.word	0x00000000


	//----- nvinfo : EIATTR_CBANK_PARAM_SIZE
	.align		4
.L_54:
        /*007c*/ 	.byte	0x03, 0x19
        /*007e*/ 	.short	0x0028


	//----- nvinfo : EIATTR_PARAM_CBANK
	.align		4
        /*0080*/ 	.byte	0x04, 0x0a
        /*0082*/ 	.short	(.L_56 - .L_55)
	.align		4
.L_55:
        /*0084*/ 	.word	index@(.nv.constant0._Z18kernel_load_matrixiP6float2iP6float3S2_)
        /*0088*/ 	.short	0x0380
        /*008a*/ 	.short	0x0028


	//----- nvinfo : EIATTR_SW_WAR
	.align		4
.L_56:
        /*008c*/ 	.byte	0x04, 0x36
        /*008e*/ 	.short	(.L_58 - .L_57)
.L_57:
        /*0090*/ 	.word	0x00000008
.L_58:


//--------------------- .nv.info._Z20kernel_load_mode_veciPfPiP6float2 --------------------------
	.section	.nv.info._Z20kernel_load_mode_veciPfPiP6float2,"",@"SHT_CUDA_INFO"
	.sectionflags	@""
	.align	4


	//----- nvinfo : EIATTR_CUDA_API_VERSION
	.align		4
        /*0000*/ 	.byte	0x04, 0x37
        /*0002*/ 	.short	(.L_60 - .L_59)
.L_59:
        /*0004*/ 	.word	0x00000082


	//----- nvinfo : EIATTR_KPARAM_INFO
	.align		4
.L_60:
        /*0008*/ 	.byte	0x04, 0x17
        /*000a*/ 	.short	(.L_62 - .L_61)
.L_61:
        /*000c*/ 	.word	0x00000000
        /*0010*/ 	.short	0x0003
        /*0012*/ 	.short	0x0018
        /*0014*/ 	.byte	0x00, 0xf5, 0x21, 0x00


	//----- nvinfo : EIATTR_KPARAM_INFO
	.align		4
.L_62:
        /*0018*/ 	.byte	0x04, 0x17
        /*001a*/ 	.short	(.L_64 - .L_63)
.L_63:
        /*001c*/ 	.word	0x00000000
        /*0020*/ 	.short	0x0002
        /*0022*/ 	.short	0x0010
        /*0024*/ 	.byte	0x00, 0xf5, 0x21, 0x00


	//----- nvinfo : EIATTR_KPARAM_INFO
	.align		4
.L_64:
        /*0028*/ 	.byte	0x04, 0x17
        /*002a*/ 	.short	(.L_66 - .L_65)
.L_65:
        /*002c*/ 	.word	0x00000000
        /*0030*/ 	.short	0x0001
        /*0032*/ 	.short	0x0008
        /*0034*/ 	.byte	0x00, 0xf5, 0x21, 0x00


	//----- nvinfo : EIATTR_KPARAM_INFO
	.align		4
.L_66:
        /*0038*/ 	.byte	0x04, 0x17
        /*003a*/ 	.short	(.L_68 - .L_67)
.L_67:
        /*003c*/ 	.word	0x00000000
        /*0040*/ 	.short	0x0000
        /*0042*/ 	.short	0x0000
        /*0044*/ 	.byte	0x00, 0xf0, 0x11, 0x00


	//----- nvinfo : EIATTR_SPARSE_MMA_MASK
	.align		4
.L_68:
        /*0048*/ 	.byte	0x03, 0x50
        /*004a*/ 	.short	0x0000


	//----- nvinfo : EIATTR_MAXREG_COUNT
	.align		4
        /*004c*/ 	.byte	0x03, 0x1b
        /*004e*/ 	.short	0x00ff


	//----- nvinfo : EIATTR_MERCURY_ISA_VERSION
	.align		4
        /*0050*/ 	.byte	0x03, 0x5f
        /*0052*/ 	.short	0x0101


	//----- nvinfo : EIATTR_VRC_CTA_INIT_COUNT
	.align		4
        /*0054*/ 	.byte	0x02, 0x4a
	.zero		1
	.zero		1


	//----- nvinfo : EIATTR_EXIT_INSTR_OFFSETS
	.align		4
        /*0058*/ 	.byte	0x04, 0x1c
        /*005a*/ 	.short	(.L_70 - .L_69)


	//   ....[0]....
.L_69:
        /*005c*/ 	.word	0x00000070


	//   ....[1]....
        /*0060*/ 	.word	0x00000130


	//----- nvinfo : EIATTR_CBANK_PARAM_SIZE
	.align		4
.L_70:
        /*0064*/ 	.byte	0x03, 0x19
        /*0066*/ 	.short	0x0020


	//----- nvinfo : EIATTR_PARAM_CBANK
	.align		4
        /*0068*/ 	.byte	0x04, 0x0a
        /*006a*/ 	.short	(.L_72 - .L_71)
	.align		4
.L_71:
        /*006c*/ 	.word	index@(.nv.constant0._Z20kernel_load_mode_veciPfPiP6float2)
        /*0070*/ 	.short	0x0380
        /*0072*/ 	.short	0x0020


	//----- nvinfo : EIATTR_SW_WAR
	.align		4
.L_72:
        /*0074*/ 	.byte	0x04, 0x36
        /*0076*/ 	.short	(.L_74 - .L_73)
.L_73:
        /*0078*/ 	.word	0x00000008
.L_74:


//--------------------- .nv.callgraph             --------------------------
	.section	.nv.callgraph,"",@"SHT_CUDA_CALLGRAPH"
	.align	4
	.sectionentsize	8
	.align		4
        /*0000*/ 	.word	0x00000000
	.align		4
        /*0004*/ 	.word	0xffffffff
	.align		4
        /*0008*/ 	.word	0x00000000
	.align		4
        /*000c*/ 	.word	0xfffffffe
	.align		4
        /*0010*/ 	.word	0x00000000
	.align		4
        /*0014*/ 	.word	0xfffffffd
	.align		4
        /*0018*/ 	.word	0x00000000
	.align		4
        /*001c*/ 	.word	0xfffffffc


//--------------------- .nv.constant4             --------------------------
	.section	.nv.constant4,"a",@progbits
	.align	8
	.align		8
.nv.constant4:
        /*0000*/ 	.dword	__cudart_i2opi_f


//--------------------- .text._Z22kernel_calculate_normsP6float2Pfif --------------------------
	.section	.text._Z22kernel_calculate_normsP6float2Pfif,"ax",@progbits
	.align	128
        .global         _Z22kernel_calculate_normsP6float2Pfif
        .type           _Z22kernel_calculate_normsP6float2Pfif,@function
        .size           _Z22kernel_calculate_normsP6float2Pfif,(.L_x_26 - _Z22kernel_calculate_normsP6float2Pfif)
        .other          _Z22kernel_calculate_normsP6float2Pfif,@"STO_CUDA_ENTRY STV_DEFAULT"
_Z22kernel_calculate_normsP6float2Pfif:
.text._Z22kernel_calculate_normsP6float2Pfif:
[----:B------:R-:W-:Y:S01]  /*0000*/  LDC R1, c[0x0][0x37c] ;  /* 0x0000df00ff017b82 */ /* 0x000fe20000000800 */
[----:B------:R-:W0:Y:S01]  /*0010*/  S2R R2, SR_CTAID.X ;  /* 0x0000000000027919 */ /* 0x000e220000002500 */
[----:B------:R-:W0:Y:S01]  /*0020*/  LDCU UR4, c[0x0][0x360] ;  /* 0x00006c00ff0477ac */ /* 0x000e220008000800 */
[----:B------:R-:W0:Y:S01]  /*0030*/  S2R R3, SR_TID.X ;  /* 0x0000000000037919 */ /* 0x000e220000002100 */
[----:B------:R-:W1:Y:S01]  /*0040*/  LDCU UR5, c[0x0][0x390] ;  /* 0x00007200ff0577ac */ /* 0x000e620008000800 */
[----:B0-----:R-:W-:-:S05]  /*0050*/  IMAD R2, R2, UR4, R3 ;  /* 0x0000000402027c24 */ /* 0x001fca000f8e0203 */
[----:B-1----:R-:W-:-:S13]  /*0060*/  ISETP.GE.AND P0, PT, R2, UR5, PT ;  /* 0x0000000502007c0c */ /* 0x002fda000bf06270 */
[----:B------:R-:W-:Y:S05]  /*0070*/  @P0 EXIT ;  /* 0x000000000000094d */ /* 0x000fea0003800000 */
[----:B------:R-:W0:Y:S01]  /*0080*/  LDC.64 R4, c[0x0][0x380] ;  /* 0x0000e000ff047b82 */ /* 0x000e220000000a00 */
[----:B------:R-:W1:Y:S07]  /*0090*/  LDCU.64 UR4, c[0x0][0x358] ;  /* 0x00006b00ff0477ac */ /* 0x000e6e0008000a00 */
[----:B------:R-:W2:Y:S01]  /*00a0*/  LDC R9, c[0x0][0x394] ;  /* 0x0000e500ff097b82 */ /* 0x000ea20000000800 */
[----:B0-----:R-:W-:-:S06]  /*00b0*/  IMAD.WIDE R4, R2, 0x8, R4 ;  /* 0x0000000802047825 */ /* 0x001fcc00078e0204 */
[----:B-1----:R-:W3:Y:S01]  /*00c0*/  LDG.E.64 R4, desc[UR4][R4.64] ;  /* 0x0000000404047981 */ /* 0x002ee2000c1e1b00 */
[----:B------:R-:W-:Y:S01]  /*00d0*/  BSSY.RECONVERGENT B0, `(.L_x_0) ;  /* 0x000000e000007945 */ /* 0x000fe20003800200 */
[----:B--2---:R-:W0:Y:S02]  /*00e0*/  MUFU.RCP R6, R9 ;  /* 0x0000000900067308 */ /* 0x004e240000001000 */
[----:B0-----:R-:W-:-:S04]  /*00f0*/  FFMA R7, R6, -R9, 1 ;  /* 0x3f80000006077423 */ /* 0x001fc80000000809 */
[----:B------:R-:W-:Y:S01]  /*0100*/  FFMA R7, R6, R7, R6 ;  /* 0x0000000706077223 */ /* 0x000fe20000000006 */
[----:B---3--:R-:W-:-:S04]  /*0110*/  FMUL R3, R5, R5 ;  /* 0x0000000505037220 */ /* 0x008fc80000400000 */
[----:B------:R-:W-:-:S04]  /*0120*/  FFMA R0, R4, R4, R3 ;  /* 0x0000000404007223 */ /* 0x000fc80000000003 */
[----:B------:R-:W0:Y:S01]  /*0130*/  FCHK P0, R0, R9 ;  /* 0x0000000900007302 */ /* 0x000e220000000000 */
[----:B------:R-:W-:-:S04]  /*0140*/  FFMA R3, R0, R7, RZ ;  /* 0x0000000700037223 */ /* 0x000fc800000000ff */
[----:B------:R-:W-:-:S04]  /*0150*/  FFMA R6, R3, -R9, R0 ;  /* 0x8000000903067223 */ /* 0x000fc80000000000 */
[----:B------:R-:W-:Y:S01]  /*0160*/  FFMA R7, R7, R6, R3 ;  /* 0x0000000607077223 */ /* 0x000fe20000000003 */
[----:B0-----:R-:W-:Y:S06]  /*0170*/  @!P0 BRA `(.L_x_1) ;  /* 0x00000000000c8947 */ /* 0x001fec0003800000 */
[----:B------:R-:W-:-:S07]  /*0180*/  MOV R4, 0x1a0 ;  /* 0x000001a000047802 */ /* 0x000fce0000000f00 */
[----:B------:R-:W-:Y:S05]  /*0190*/  CALL.REL.NOINC `($__internal_0_$__cuda_sm3x_div_rn_noftz_f32_slowpath) ;  /* 0x0000000000187944 */ /* 0x000fea0003c00000 */
[----:B------:R-:W-:-:S07]  /*01a0*/  IMAD.MOV.U32 R7, RZ, RZ, R0 ;  /* 0x000000ffff077224 */ /* 0x000fce00078e0000 */
.L_x_1:
[----:B------:R-:W-:Y:S05]  /*01b0*/  BSYNC.RECONVERGENT B0 ;  /* 0x0000000000007941 */ /* 0x000fea0003800200 */
.L_x_0:
[----:B------:R-:W0:Y:S02]  /*01c0*/  LDC.64 R4, c[0x0][0x388] ;  /* 0x0000e200ff047b82 */ /* 0x000e240000000a00 */
[----:B0-----:R-:W-:-:S05]  /*01d0*/  IMAD.WIDE R2, R2, 0x4, R4 ;  /* 0x0000000402027825 */ /* 0x001fca00078e0204 */
[----:B------:R-:W-:Y:S01]  /*01e0*/  STG.E desc[UR4][R2.64], R7 ;  /* 0x0000000702007986 */ /* 0x000fe2000c101904 */
[----:B------:R-:W-:Y:S05]  /*01f0*/  EXIT ;  /* 0x000000000000794d */ /* 0x000fea0003800000 */
        .weak           $__internal_0_$__cuda_sm3x_div_rn_noftz_f32_slowpath
        .type           $__internal_0_$__cuda_sm3x_div_rn_noftz_f32_slowpath,@function
        .size           $__internal_0_$__cuda_sm3x_div_rn_noftz_f32_slowpath,(.L_x_26 - $__internal_0_$__cuda_sm3x_div_rn_noftz_f32_slowpath)
$__internal_0_$__cuda_sm3x_div_rn_noftz_f32_slowpath:
[----:B------:R-:W0:Y:S01]  /*0200*/  LDC R3, c[0x0][0x394] ;  /* 0x0000e500ff037b82 */ /* 0x000e220000000800 */
[--C-:B------:R-:W-:Y:S01]  /*0210*/  SHF.R.U32.HI R5, RZ, 0x17, R0.reuse ;  /* 0x00000017ff057819 */ /* 0x100fe20000011600 */
[----:B------:R-:W1:Y:S01]  /*0220*/  LDCU UR6, c[0x0][0x394] ;  /* 0x00007280ff0677ac */ /* 0x000e620008000800 */
[----:B------:R-:W-:Y:S01]  /*0230*/  BSSY.RECONVERGENT B1, `(.L_x_2) ;  /* 0x0000064000017945 */ /* 0x000fe20003800200 */
[----:B------:R-:W-:Y:S01]  /*0240*/  IMAD.MOV.U32 R7, RZ, RZ, R0 ;  /* 0x000000ffff077224 */ /* 0x000fe200078e0000 */
[----:B------:R-:W-:-:S05]  /*0250*/  LOP3.LUT R5, R5, 0xff, RZ, 0xc0, !PT ;  /* 0x000000ff05057812 */ /* 0x000fca00078ec0ff */
[----:B------:R-:W-:Y:S02]  /*0260*/  VIADD R10, R5, 0xffffffff ;  /* 0xffffffff050a7836 */ /* 0x000fe40000000000 */
[----:B-1----:R-:W-:Y:S01]  /*0270*/  IMAD.U32 R8, RZ, RZ, UR6 ;  /* 0x00000006ff087e24 */ /* 0x002fe2000f8e00ff */
[----:B0-----:R-:W-:-:S04]  /*0280*/  SHF.R.U32.HI R6, RZ, 0x17, R3 ;  /* 0x00000017ff067819 */ /* 0x001fc80000011603 */
[----:B------:R-:W-:-:S05]  /*0290*/  LOP3.LUT R6, R6, 0xff, RZ, 0xc0, !PT ;  /* 0x000000ff06067812 */ /* 0x000fca00078ec0ff */
[----:B------:R-:W-:-:S05]  /*02a0*/  VIADD R11, R6, 0xffffffff ;  /* 0xffffffff060b7836 */ /* 0x000fca0000000000 */
[----:B------:R-:W-:-:S04]  /*02b0*/  ISETP.GT.U32.AND P0, PT, R11, 0xfd, PT ;  /* 0x000000fd0b00780c */ /* 0x000fc80003f04070 */
[----:B------:R-:W-:-:S13]  /*02c0*/  ISETP.GT.U32.OR P0, PT, R10, 0xfd, P0 ;  /* 0x000000fd0a00780c */ /* 0x000fda0000704470 */
[----:B------:R-:W-:Y:S01]  /*02d0*/  @!P0 IMAD.MOV.U32 R9, RZ, RZ, RZ ;  /* 0x000000ffff098224 */ /* 0x000fe200078e00ff */
[----:B------:R-:W-:Y:S06]  /*02e0*/  @!P0 BRA `(.L_x_3) ;  /* 0x00000000005c8947 */ /* 0x000fec0003800000 */
[----:B------:R-:W-:Y:S02]  /*02f0*/  FSETP.GTU.FTZ.AND P1, PT, |R3|, +INF , PT ;  /* 0x7f8000000300780b */ /* 0x000fe40003f3c200 */
[----:B------:R-:W-:-:S04]  /*0300*/  FSETP.GTU.FTZ.AND P0, PT, |R0|, +INF , PT ;  /* 0x7f8000000000780b */ /* 0x000fc80003f1c200 */
[----:B------:R-:W-:-:S13]  /*0310*/  PLOP3.LUT P0, PT, P0, P1, PT, 0xf8, 0x8f ;  /* 0x00000000008f781c */ /* 0x000fda0000703f70 */
[----:B------:R-:W-:Y:S05]  /*0320*/  @P0 BRA `(.L_x_4) ;  /* 0x00000004004c0947 */ /* 0x000fea0003800000 */
[----:B------:R-:W-:-:S13]  /*0330*/  LOP3.LUT P0, RZ, R8, 0x7fffffff, R7, 0xc8, !PT ;  /* 0x7fffffff08ff7812 */ /* 0x000fda000780c807 */
[----:B------:R-:W-:Y:S05]  /*0340*/  @!P0 BRA `(.L_x_5) ;  /* 0x00000004003c8947 */ /* 0x000fea0003800000 */
[C---:B------:R-:W-:Y:S02]  /*0350*/  FSETP.NEU.FTZ.AND P2, PT, |R0|.reuse, +INF , PT ;  /* 0x7f8000000000780b */ /* 0x040fe40003f5d200 */
[----:B------:R-:W-:Y:S02]  /*0360*/  FSETP.NEU.FTZ.AND P1, PT, |R3|, +INF , PT ;  /* 0x7f8000000300780b */ /* 0x000fe40003f3d200 */
[----:B------:R-:W-:-:S11]  /*0370*/  FSETP.NEU.FTZ.AND P0, PT, |R0|, +INF , PT ;  /* 0x7f8000000000780b */ /* 0x000fd60003f1d200 */
[----:B------:R-:W-:Y:S05]  /*0380*/  @!P1 BRA !P2, `(.L_x_5) ;  /* 0x00000004002c9947 */ /* 0x000fea0005000000 */
[----:B------:R-:W-:-:S04]  /*0390*/  LOP3.LUT P2, RZ, R7, 0x7fffffff, RZ, 0xc0, !PT ;  /* 0x7fffffff07ff7812 */ /* 0x000fc8000784c0ff */
[----:B------:R-:W-:-:S13]  /*03a0*/  PLOP3.LUT P1, PT, P1, P2, PT, 0x2f, 0xf2 ;  /* 0x0000000000f2781c */ /* 0x000fda0000f24577 */
[----:B------:R-:W-:Y:S05]  /*03b0*/  @P1 BRA `(.L_x_6) ;  /* 0x0000000400181947 */ /* 0x000fea0003800000 */
[----:B------:R-:W-:-:S04]  /*03c0*/  LOP3.LUT P1, RZ, R8, 0x7fffffff, RZ, 0xc0, !PT ;  /* 0x7fffffff08ff7812 */ /* 0x000fc8000782c0ff */
[----:B------:R-:W-:-:S13]  /*03d0*/  PLOP3.LUT P0, PT, P0, P1, PT, 0x2f, 0xf2 ;  /* 0x0000000000f2781c */ /* 0x000fda0000702577 */
[----:B------:R-:W-:Y:S05]  /*03e0*/  @P0 BRA `(.L_x_7) ;  /* 0x0000000400000947 */ /* 0x000fea0003800000 */
[----:B------:R-:W-:Y:S02]  /*03f0*/  ISETP.GE.AND P0, PT, R10, RZ, PT ;  /* 0x000000ff0a00720c */ /* 0x000fe40003f06270 */
[----:B------:R-:W-:-:S11]  /*0400*/  ISETP.GE.AND P1, PT, R11, RZ, PT ;  /* 0x000000ff0b00720c */ /* 0x000fd60003f26270 */
[----:B------:R-:W-:Y:S02]  /*0410*/  @P0 IMAD.MOV.U32 R9, RZ, RZ, RZ ;  /* 0x000000ffff090224 */ /* 0x000fe400078e00ff */
[----:B------:R-:W-:Y:S01]  /*0420*/  @!P0 FFMA R7, R0, 1.84467440737095516160e+19, RZ ;  /* 0x5f80000000078823 */ /* 0x000fe200000000ff */
[----:B------:R-:W-:Y:S02]  /*0430*/  @!P0 IMAD.MOV.U32 R9, RZ, RZ, -0x40 ;  /* 0xffffffc0ff098424 */ /* 0x000fe400078e00ff */
[----:B------:R-:W-:Y:S02]  /*0440*/  @!P1 FFMA R8, R3, 1.84467440737095516160e+19, RZ ;  /* 0x5f80000003089823 */ /* 0x000fe400000000ff */
[----:B------:R-:W-:-:S07]  /*0450*/  @!P1 VIADD R9, R9, 0x40 ;  /* 0x0000004009099836 */ /* 0x000fce0000000000 */
.L_x_3:
[----:B------:R-:W-:Y:S01]  /*0460*/  LEA R3, R6, 0xc0800000, 0x17 ;  /* 0xc080000006037811 */ /* 0x000fe200078eb8ff */
[----:B------:R-:W-:Y:S01]  /*0470*/  VIADD R5, R5, 0xffffff81 ;  /* 0xffffff8105057836 */ /* 0x000fe20000000000 */
[----:B------:R-:W-:Y:S03]  /*0480*/  BSSY.RECONVERGENT B2, `(.L_x_8) ;  /* 0x0000035000027945 */ /* 0x000fe60003800200 */
[----:B------:R-:W-:Y:S01]  /*0490*/  IMAD.IADD R3, R8, 0x1, -R3 ;  /* 0x0000000108037824 */ /* 0x000fe200078e0a03 */
[C---:B------:R-:W-:Y:S01]  /*04a0*/  IADD3 R6, PT, PT, R5.reuse, 0x7f, -R6 ;  /* 0x0000007f05067810 */ /* 0x040fe20007ffe806 */
[----:B------:R-:W-:Y:S02]  /*04b0*/  IMAD R0, R5, -0x800000, R7 ;  /* 0xff80000005007824 */ /* 0x000fe400078e0207 */
[----:B------:R-:W0:Y:S01]  /*04c0*/  MUFU.RCP R8, R3 ;  /* 0x0000000300087308 */ /* 0x000e220000001000 */
[----:B------:R-:W-:Y:S01]  /*04d0*/  FADD.FTZ R11, -R3, -RZ ;  /* 0x800000ff030b7221 */ /* 0x000fe20000010100 */
[----:B------:R-:W-:-:S03]  /*04e0*/  IMAD.IADD R6, R6, 0x1, R9 ;  /* 0x0000000106067824 */ /* 0x000fc600078e0209 */
[----:B0-----:R-:W-:-:S04]  /*04f0*/  FFMA R13, R8, R11, 1 ;  /* 0x3f800000080d7423 */ /* 0x001fc8000000000b */
[----:B------:R-:W-:-:S04]  /*0500*/  FFMA R10, R8, R13, R8 ;  /* 0x0000000d080a7223 */ /* 0x000fc80000000008 */
[----:B------:R-:W-:-:S04]  /*0510*/  FFMA R7, R0, R10, RZ ;  /* 0x0000000a00077223 */ /* 0x000fc800000000ff */
[----:B------:R-:W-:-:S04]  /*0520*/  FFMA R8, R11, R7, R0 ;  /* 0x000000070b087223 */ /* 0x000fc80000000000 */
[----:B------:R-:W-:-:S04]  /*0530*/  FFMA R7, R10, R8, R7 ;  /* 0x000000080a077223 */ /* 0x000fc80000000007 */
[----:B------:R-:W-:-:S04]  /*0540*/  FFMA R8, R11, R7, R0 ;  /* 0x000000070b087223 */ /* 0x000fc80000000000 */
[----:B------:R-:W-:-:S05]  /*0550*/  FFMA R0, R10, R8, R7 ;  /* 0x000000080a007223 */ /* 0x000fca0000000007 */
[----:B------:R-:W-:-:S04]  /*0560*/  SHF.R.U32.HI R3, RZ, 0x17, R0 ;  /* 0x00000017ff037819 */ /* 0x000fc80000011600 */
[----:B------:R-:W-:-:S05]  /*0570*/  LOP3.LUT R3, R3, 0xff, RZ, 0xc0, !PT ;  /* 0x000000ff03037812 */ /* 0x000fca00078ec0ff */
[----:B------:R-:W-:-:S04]  /*0580*/  IMAD.IADD R9, R3, 0x1, R6 ;  /* 0x0000000103097824 */ /* 0x000fc800078e0206 */
[----:B------:R-:W-:-:S05]  /*0590*/  VIADD R3, R9, 0xffffffff ;  /* 0xffffffff09037836 */ /* 0x000fca0000000000 */
[----:B------:R-:W-:-:S13]  /*05a0*/  ISETP.GE.U32.AND P0, PT, R3, 0xfe, PT ;  /* 0x000000fe0300780c */ /* 0x000fda0003f06070 */
[----:B------:R-:W-:Y:S05]  /*05b0*/  @!P0 BRA `(.L_x_9) ;  /* 0x0000000000808947 */ /* 0x000fea0003800000 */
[----:B------:R-:W-:-:S13]  /*05c0*/  ISETP.GT.AND P0, PT, R9, 0xfe, PT ;  /* 0x000000fe0900780c */ /* 0x000fda0003f04270 */
[----:B------:R-:W-:Y:S05]  /*05d0*/  @P0 BRA `(.L_x_10) ;  /* 0x00000000006c0947 */ /* 0x000fea0003800000 */
[----:B------:R-:W-:-:S13]  /*05e0*/  ISETP.GE.AND P0, PT, R9, 0x1, PT ;  /* 0x000000010900780c */ /* 0x000fda0003f06270 */
[----:B------:R-:W-:Y:S05]  /*05f0*/  @P0 BRA `(.L_x_11) ;  /* 0x0000000000740947 */ /* 0x000fea0003800000 */
[----:B------:R-:W-:Y:S02]  /*0600*/  ISETP.GE.AND P0, PT, R9, -0x18, PT ;  /* 0xffffffe80900780c */ /* 0x000fe40003f06270 */
[----:B------:R-:W-:-:S11]  /*0610*/  LOP3.LUT R0, R0, 0x80000000, RZ, 0xc0, !PT ;  /* 0x8000000000007812 */ /* 0x000fd600078ec0ff */
[----:B------:R-:W-:Y:S05]  /*0620*/  @!P0 BRA `(.L_x_11) ;  /* 0x0000000000688947 */ /* 0x000fea0003800000 */
[CCC-:B------:R-:W-:Y:S01]  /*0630*/  FFMA.RZ R3, R10.reuse, R8.reuse, R7.reuse ;  /* 0x000000080a037223 */ /* 0x1c0fe2000000c007 */
[CCC-:B------:R-:W-:Y:S01]  /*0640*/  FFMA.RM R6, R10.reuse, R8.reuse, R7.reuse ;  /* 0x000000080a067223 */ /* 0x1c0fe20000004007 */
[C---:B------:R-:W-:Y:S02]  /*0650*/  ISETP.NE.AND P2, PT, R9.reuse, RZ, PT ;  /* 0x000000ff0900720c */ /* 0x040fe40003f45270 */
[----:B------:R-:W-:Y:S02]  /*0660*/  ISETP.NE.AND P1, PT, R9, RZ, PT ;  /* 0x000000ff0900720c */ /* 0x000fe40003f25270 */
[----:B------:R-:W-:Y:S01]  /*0670*/  LOP3.LUT R5, R3, 0x7fffff, RZ, 0xc0, !PT ;  /* 0x007fffff03057812 */ /* 0x000fe200078ec0ff */
[----:B------:R-:W-:Y:S01]  /*0680*/  FFMA.RP R3, R10, R8, R7 ;  /* 0x000000080a037223 */ /* 0x000fe20000008007 */
[----:B------:R-:W-:Y:S02]  /*0690*/  VIADD R8, R9, 0x20 ;  /* 0x0000002009087836 */ /* 0x000fe40000000000 */
[----:B------:R-:W-:Y:S01]  /*06a0*/  LOP3.LUT R5, R5, 0x800000, RZ, 0xfc, !PT ;  /* 0x0080000005057812 */ /* 0x000fe200078efcff */
[----:B------:R-:W-:Y:S01]  /*06b0*/  IMAD.MOV R7, RZ, RZ, -R9 ;  /* 0x000000ffff077224 */ /* 0x000fe200078e0a09 */
[----:B------:R-:W-:-:S02]  /*06c0*/  FSETP.NEU.FTZ.AND P0, PT, R3, R6, PT ;  /* 0x000000060300720b */ /* 0x000fc40003f1d000 */
[----:B------:R-:W-:Y:S02]  /*06d0*/  SHF.L.U32 R8, R5, R8, RZ ;  /* 0x0000000805087219 */ /* 0x000fe400000006ff */
[----:B------:R-:W-:Y:S02]  /*06e0*/  SEL R6, R7, RZ, P2 ;  /* 0x000000ff07067207 */ /* 0x000fe40001000000 */
[----:B------:R-:W-:Y:S02]  /*06f0*/  ISETP.NE.AND P1, PT, R8, RZ, P1 ;  /* 0x000000ff0800720c */ /* 0x000fe40000f25270 */
[----:B------:R-:W-:Y:S02]  /*0700*/  SHF.R.U32.HI R6, RZ, R6, R5 ;  /* 0x00000006ff067219 */ /* 0x000fe40000011605 */
[----:B------:R-:W-:Y:S02]  /*0710*/  PLOP3.LUT P0, PT, P0, P1, PT, 0xf8, 0x8f ;  /* 0x00000000008f781c */ /* 0x000fe40000703f70 */
[----:B------:R-:W-:-:S02]  /*0720*/  SHF.R.U32.HI R8, RZ, 0x1, R6 ;  /* 0x00000001ff087819 */ /* 0x000fc40000011606 */
[----:B------:R-:W-:-:S04]  /*0730*/  SEL R3, RZ, 0x1, !P0 ;  /* 0x00000001ff037807 */ /* 0x000fc80004000000 */
[----:B------:R-:W-:-:S04]  /*0740*/  LOP3.LUT R3, R3, 0x1, R8, 0xf8, !PT ;  /* 0x0000000103037812 */ /* 0x000fc800078ef808 */
[----:B------:R-:W-:-:S05]  /*0750*/  LOP3.LUT R3, R3, R6, RZ, 0xc0, !PT ;  /* 0x0000000603037212 */ /* 0x000fca00078ec0ff */
[----:B------:R-:W-:-:S05]  /*0760*/  IMAD.IADD R3, R8, 0x1, R3 ;  /* 0x0000000108037824 */ /* 0x000fca00078e0203 */
[----:B------:R-:W-:Y:S01]  /*0770*/  LOP3.LUT R0, R3, R0, RZ, 0xfc, !PT ;  /* 0x0000000003007212 */ /* 0x000fe200078efcff */
[----:B------:R-:W-:Y:S06]  /*0780*/  BRA `(.L_x_11) ;  /* 0x0000000000107947 */ /* 0x000fec0003800000 */
.L_x_10:
[----:B------:R-:W-:-:S04]  /*0790*/  LOP3.LUT R0, R0, 0x80000000, RZ, 0xc0, !PT ;  /* 0x8000000000007812 */ /* 0x000fc800078ec0ff */
[----:B------:R-:W-:Y:S01]  /*07a0*/  LOP3.LUT R0, R0, 0x7f800000, RZ, 0xfc, !PT ;  /* 0x7f80000000007812 */ /* 0x000fe200078efcff */
[----:B------:R-:W-:Y:S06]  /*07b0*/  BRA `(.L_x_11) ;  /* 0x0000000000047947 */ /* 0x000fec0003800000 */
.L_x_9:
[----:B------:R-:W-:-:S07]  /*07c0*/  IMAD R0, R6, 0x800000, R0 ;  /* 0x0080000006007824 */ /* 0x000fce00078e0200 */
.L_x_11:
[----:B------:R-:W-:Y:S05]  /*07d0*/  BSYNC.RECONVERGENT B2 ;  /* 0x0000000000027941 */ /* 0x000fea0003800200 */
.L_x_8:
[----:B------:R-:W-:Y:S05]  /*07e0*/  BRA `(.L_x_12) ;  /* 0x0000000000207947 */ /* 0x000fea0003800000 */
.L_x_7:
[----:B------:R-:W-:-:S04]  /*07f0*/  LOP3.LUT R0, R8, 0x80000000, R7, 0x48, !PT ;  /* 0x8000000008007812 */ /* 0x000fc800078e4807 */
[----:B------:R-:W-:Y:S01]  /*0800*/  LOP3.LUT R0, R0, 0x7f800000, RZ, 0xfc, !PT ;  /* 0x7f80000000007812 */ /* 0x000fe200078efcff */
[----:B------:R-:W-:Y:S06]  /*0810*/  BRA `(.L_x_12) ;  /* 0x0000000000147947 */ /* 0x000fec0003800000 */
.L_x_6:
[----:B------:R-:W-:Y:S01]  /*0820*/  LOP3.LUT R0, R8, 0x80000000, R7, 0x48, !PT ;  /* 0x8000000008007812 */ /* 0x000fe200078e4807 */
[----:B------:R-:W-:Y:S06]  /*0830*/  BRA `(.L_x_12) ;  /* 0x00000000000c7947 */ /* 0x000fec0003800000 */
.L_x_5:
[----:B------:R-:W0:Y:S01]  /*0840*/  MUFU.RSQ R0, -QNAN ;  /* 0xffc0000000007908 */ /* 0x000e220000001400 */
[----:B------:R-:W-:Y:S05]  /*0850*/  BRA `(.L_x_12) ;  /* 0x0000000000047947 */ /* 0x000fea0003800000 */
.L_x_4:
[----:B------:R-:W-:-:S07]  /*0860*/  FADD.FTZ R0, R0, R3 ;  /* 0x0000000300007221 */ /* 0x000fce0000010000 */
.L_x_12:
[----:B------:R-:W-:Y:S05]  /*0870*/  BSYNC.RECONVERGENT B1 ;  /* 0x0000000000017941 */ /* 0x000fea0003800200 */
.L_x_2:
[----:B------:R-:W-:-:S04]  /*0880*/  IMAD.MOV.U32 R5, RZ, RZ, 0x0 ;  /* 0x00000000ff057424 */ /* 0x000fc800078e00ff */
[----:B0-----:R-:W-:Y:S05]  /*0890*/  RET.REL.NODEC R4 `(_Z22kernel_calculate_normsP6float2Pfif) ;  /* 0xfffffff404d87950 */ /* 0x001fea0003c3ffff */
.L_x_13:
[----:B------:R-:W-:-:S00]  /*08a0*/  BRA `(.L_x_13) ;  /* 0xfffffffc00fc7947 */ /* 0x000fc0000383ffff */
[----:B------:R-:W-:-:S00]  /*08b0*/  NOP ;  /* 0x0000000000007918 */ /* 0x000fc00000000000 */
        /* <DEDUP_REMOVED lines=12> */
.L_x_26:


//--------------------- .text._Z18kernel_load_matrixiP6float2iP6float3S2_ --------------------------
	.section	.text._Z18kernel_load_matrixiP6float2iP6float3S2_,"ax",@progbits
	.align	128
        .global         _Z18kernel_load_matrixiP6float2iP6float3S2_
        .type           _Z18kernel_load_matrixiP6float2iP6float3S2_,@function
        .size           _Z18kernel_load_matrixiP6float2iP6float3S2_,(.L_x_28 - _Z18kernel_load_matrixiP6float2iP6float3S2_)
        .other          _Z18kernel_load_matrixiP6float2iP6float3S2_,@"STO_CUDA_ENTRY STV_DEFAULT"
_Z18kernel_load_matrixiP6float2iP6float3S2_:
.text._Z18kernel_load_matrixiP6float2iP6float3S2_:
[----:B------:R-:W-:Y:S01]  /*0000*/  LDC R1, c[0x0][0x37c] ;  /* 0x0000df00ff017b82 */ /* 0x000fe20000000800 */
[----:B------:R-:W0:Y:S07]  /*0010*/  S2R R3, SR_TID.X ;  /* 0x0000000000037919 */ /* 0x000e2e0000002100 */
[----:B------:R-:W0:Y:S01]  /*0020*/  S2UR UR4, SR_CTAID.X ;  /* 0x00000000000479c3 */ /* 0x000e220000002500 */
[----:B------:R-:W1:Y:S07]  /*0030*/  LDCU UR5, c[0x0][0x380] ;  /* 0x00007000ff0577ac */ /* 0x000e6e0008000800 */
[----:B------:R-:W0:Y:S02]  /*0040*/  LDC R2, c[0x0][0x360] ;  /* 0x0000d800ff027b82 */ /* 0x000e240000000800 */
[----:B0-----:R-:W-:-:S05]  /*0050*/  IMAD R2, R2, UR4, R3 ;  /* 0x0000000402027c24 */ /* 0x001fca000f8e0203 */
[----:B-1----:R-:W-:-:S13]  /*0060*/  ISETP.GE.AND P0, PT, R2, UR5, PT ;  /* 0x0000000502007c0c */ /* 0x002fda000bf06270 */
[----:B------:R-:W-:Y:S05]  /*0070*/  @P0 EXIT ;  /* 0x000000000000094d */ /* 0x000fea0003800000 */
[----:B------:R-:W0:Y:S01]  /*0080*/  S2R R3, SR_CTAID.Y ;  /* 0x0000000000037919 */ /* 0x000e220000002600 */
[----:B------:R-:W1:Y:S01]  /*0090*/  LDC.64 R6, c[0x0][0x3a0] ;  /* 0x0000e800ff067b82 */ /* 0x000e620000000a00 */
[----:B------:R-:W2:Y:S07]  /*00a0*/  LDCU.64 UR6, c[0x0][0x358] ;  /* 0x00006b00ff0677ac */ /* 0x000eae0008000a00 */
[----:B------:R-:W0:Y:S01]  /*00b0*/  LDC.64 R8, c[0x0][0x398] ;  /* 0x0000e600ff087b82 */ /* 0x000e220000000a00 */
[----:B-1----:R-:W-:-:S05]  /*00c0*/  IMAD.WIDE R6, R2, 0xc, R6 ;  /* 0x0000000c02067825 */ /* 0x002fca00078e0206 */
[----:B--2---:R-:W2:Y:S01]  /*00d0*/  LDG.E R4, desc[UR6][R6.64+0x4] ;  /* 0x0000040606047981 */ /* 0x004ea2000c1e1900 */
[----:B0-----:R-:W-:-:S03]  /*00e0*/  IMAD.WIDE.U32 R8, R3, 0xc, R8 ;  /* 0x0000000c03087825 */ /* 0x001fc600078e0008 */
[----:B------:R-:W3:Y:S04]  /*00f0*/  LDG.E R0, desc[UR6][R6.64] ;  /* 0x0000000606007981 */ /* 0x000ee8000c1e1900 */
[----:B------:R-:W2:Y:S04]  /*0100*/  LDG.E R13, desc[UR6][R8.64+0x4] ;  /* 0x00000406080d7981 */ /* 0x000ea8000c1e1900 */
[----:B------:R-:W3:Y:S04]  /*0110*/  LDG.E R11, desc[UR6][R8.64] ;  /* 0x00000006080b7981 */ /* 0x000ee8000c1e1900 */
[----:B------:R-:W4:Y:S04]  /*0120*/  LDG.E R5, desc[UR6][R6.64+0x8] ;  /* 0x0000080606057981 */ /* 0x000f28000c1e1900 */
[----:B------:R-:W4:Y:S01]  /*0130*/  LDG.E R10, desc[UR6][R8.64+0x8] ;  /* 0x00000806080a7981 */ /* 0x000f22000c1e1900 */
[----:B------:R-:W-:Y:S01]  /*0140*/  BSSY.RECONVERGENT B0, `(.L_x_14) ;  /* 0x000006e000007945 */ /* 0x000fe20003800200 */
[----:B--2---:R-:W-:-:S04]  /*0150*/  FMUL R13, R4, R13 ;  /* 0x0000000d040d7220 */ /* 0x004fc80000400000 */
[----:B---3--:R-:W-:-:S04]  /*0160*/  FFMA R0, R0, R11, R13 ;  /* 0x0000000b00007223 */ /* 0x008fc8000000000d */
[----:B----4-:R-:W-:-:S04]  /*0170*/  FFMA R5, R5, R10, R0 ;  /* 0x0000000a05057223 */ /* 0x010fc80000000000 */
[----:B------:R-:W-:-:S06]  /*0180*/  FMUL R0, R5, 0.63661974668502807617 ;  /* 0x3f22f98305007820 */ /* 0x000fcc0000400000 */
[----:B------:R-:W0:Y:S01]  /*0190*/  F2I.NTZ R0, R0 ;  /* 0x0000000000007305 */ /* 0x000e220000203100 */
[----:B------:R-:W-:Y:S02]  /*01a0*/  FSETP.GE.AND P0, PT, |R5|, 105615, PT ;  /* 0x47ce47800500780b */ /* 0x000fe40003f06200 */
[----:B0-----:R-:W-:-:S05]  /*01b0*/  I2FP.F32.S32 R4, R0 ;  /* 0x0000000000047245 */ /* 0x001fca0000201400 */
[----:B------:R-:W-:-:S04]  /*01c0*/  FFMA R11, R4, -1.5707962512969970703, R5 ;  /* 0xbfc90fda040b7823 */ /* 0x000fc80000000005 */
[----:B------:R-:W-:-:S04]  /*01d0*/  FFMA R11, R4, -7.5497894158615963534e-08, R11 ;  /* 0xb3a22168040b7823 */ /* 0x000fc8000000000b */
[----:B------:R-:W-:Y:S01]  /*01e0*/  FFMA R7, R4, -5.3903029534742383927e-15, R11 ;  /* 0xa7c234c504077823 */ /* 0x000fe2000000000b */
[----:B------:R-:W-:Y:S01]  /*01f0*/  IMAD.MOV.U32 R8, RZ, RZ, R0 ;  /* 0x000000ffff087224 */ /* 0x000fe200078e0000 */
[----:B------:R-:W-:Y:S02]  /*0200*/  P2R R6, PR, RZ, 0x1 ;  /* 0x00000001ff067803 */ /* 0x000fe40000000000 */
[----:B------:R-:W-:Y:S01]  /*0210*/  IMAD.MOV.U32 R4, RZ, RZ, R7 ;  /* 0x000000ffff047224 */ /* 0x000fe200078e0007 */
[----:B------:R-:W-:Y:S06]  /*0220*/  @!P0 BRA `(.L_x_15) ;  /* 0x00000004007c8947 */ /* 0x000fec0003800000 */
[----:B------:R-:W-:-:S13]  /*0230*/  FSETP.NEU.AND P0, PT, |R5|, +INF , PT ;  /* 0x7f8000000500780b */ /* 0x000fda0003f0d200 */
[----:B------:R-:W-:Y:S01]  /*0240*/  @!P0 FMUL R4, RZ, R5 ;  /* 0x00000005ff048220 */ /* 0x000fe20000400000 */
[----:B------:R-:W-:Y:S01]  /*0250*/  @!P0 IMAD.MOV.U32 R0, RZ, RZ, RZ ;  /* 0x000000ffff008224 */ /* 0x000fe200078e00ff */
[----:B------:R-:W-:Y:S06]  /*0260*/  @!P0 BRA `(.L_x_15) ;  /* 0x00000004006c8947 */ /* 0x000fec0003800000 */
[----:B------:R-:W-:Y:S01]  /*0270*/  IMAD.SHL.U32 R4, R5, 0x100, RZ ;  /* 0x0000010005047824 */ /* 0x000fe200078e00ff */
[----:B------:R-:W0:Y:S01]  /*0280*/  LDCU.64 UR8, c[0x4][URZ] ;  /* 0x01000000ff0877ac */ /* 0x000e220008000a00 */
[----:B------:R-:W-:Y:S02]  /*0290*/  IMAD.MOV.U32 R0, RZ, RZ, RZ ;  /* 0x000000ffff007224 */ /* 0x000fe400078e00ff */
[----:B------:R-:W-:Y:S01]  /*02a0*/  IMAD.MOV.U32 R19, RZ, RZ, RZ ;  /* 0x000000ffff137224 */ /* 0x000fe200078e00ff */
[----:B------:R-:W-:Y:S01]  /*02b0*/  LOP3.LUT R4, R4, 0x80000000, RZ, 0xfc, !PT ;  /* 0x8000000004047812 */ /* 0x000fe200078efcff */
[----:B------:R-:W-:Y:S01]  /*02c0*/  UMOV UR5, URZ ;  /* 0x000000ff00057c82 */ /* 0x000fe20008000000 */
[----:B------:R-:W-:-:S05]  /*02d0*/  UMOV UR4, URZ ;  /* 0x000000ff00047c82 */ /* 0x000fca0008000000 */
.L_x_16:
[----:B0-----:R-:W-:Y:S01]  /*02e0*/  MOV R12, UR8 ;  /* 0x00000008000c7c02 */ /* 0x001fe20008000f00 */
[----:B------:R-:W-:-:S05]  /*02f0*/  IMAD.U32 R13, RZ, RZ, UR9 ;  /* 0x00000009ff0d7e24 */ /* 0x000fca000f8e00ff */
[----:B------:R-:W2:Y:S01]  /*0300*/  LDG.E.CONSTANT R11, desc[UR6][R12.64] ;  /* 0x000000060c0b7981 */ /* 0x000ea2000c1e9900 */
[----:B------:R-:W-:Y:S01]  /*0310*/  UIADD3 UR4, UPT, UPT, UR4, 0x1, URZ ;  /* 0x0000000104047890 */ /* 0x000fe2000fffe0ff */
[C---:B------:R-:W-:Y:S01]  /*0320*/  ISETP.EQ.AND P0, PT, R19.reuse, RZ, PT ;  /* 0x000000ff1300720c */ /* 0x040fe20003f02270 */
[----:B------:R-:W-:Y:S01]  /*0330*/  UIADD3 UR8, UP1, UPT, UR8, 0x4, URZ ;  /* 0x0000000408087890 */ /* 0x000fe2000ff3e0ff */
[C---:B------:R-:W-:Y:S01]  /*0340*/  ISETP.EQ.AND P1, PT, R19.reuse, 0x4, PT ;  /* 0x000000041300780c */ /* 0x040fe20003f22270 */
[----:B------:R-:W-:Y:S01]  /*0350*/  UISETP.NE.AND UP0, UPT, UR4, 0x6, UPT ;  /* 0x000000060400788c */ /* 0x000fe2000bf05270 */
[C---:B------:R-:W-:Y:S01]  /*0360*/  ISETP.EQ.AND P3, PT, R19.reuse, 0xc, PT ;  /* 0x0000000c1300780c */ /* 0x040fe20003f62270 */
[----:B------:R-:W-:Y:S01]  /*0370*/  UIADD3.X UR9, UPT, UPT, URZ, UR9, URZ, UP1, !UPT ;  /* 0x00000009ff097290 */ /* 0x000fe20008ffe4ff */
[C---:B------:R-:W-:Y:S02]  /*0380*/  ISETP.EQ.AND P4, PT, R19.reuse, 0x10, PT ;  /* 0x000000101300780c */ /* 0x040fe40003f82270 */
[----:B------:R-:W-:Y:S01]  /*0390*/  ISETP.EQ.AND P5, PT, R19, 0x14, PT ;  /* 0x000000141300780c */ /* 0x000fe20003fa2270 */
[----:B--2---:R-:W-:-:S03]  /*03a0*/  IMAD.WIDE.U32 R10, R11, R4, RZ ;  /* 0x000000040b0a7225 */ /* 0x004fc600078e00ff */
[----:B------:R-:W-:-:S04]  /*03b0*/  IADD3 R9, P2, PT, R10, R0, RZ ;  /* 0x000000000a097210 */ /* 0x000fc80007f5e0ff */
[----:B------:R-:W-:Y:S01]  /*03c0*/  IADD3.X R0, PT, PT, R11, UR5, RZ, P2, !PT ;  /* 0x000000050b007c10 */ /* 0x000fe200097fe4ff */
[--C-:B------:R-:W-:Y:S01]  /*03d0*/  @P0 IMAD.MOV.U32 R6, RZ, RZ, R9.reuse ;  /* 0x000000ffff060224 */ /* 0x100fe200078e0009 */
[C---:B------:R-:W-:Y:S01]  /*03e0*/  ISETP.EQ.AND P2, PT, R19.reuse, 0x8, PT ;  /* 0x000000081300780c */ /* 0x040fe20003f42270 */
[--C-:B------:R-:W-:Y:S02]  /*03f0*/  @P1 IMAD.MOV.U32 R15, RZ, RZ, R9.reuse ;  /* 0x000000ffff0f1224 */ /* 0x100fe400078e0009 */
[----:B------:R-:W-:Y:S01]  /*0400*/  @P5 MOV R14, R9 ;  /* 0x00000009000e5202 */ /* 0x000fe20000000f00 */
[--C-:B------:R-:W-:Y:S02]  /*0410*/  @P3 IMAD.MOV.U32 R17, RZ, RZ, R9.reuse ;  /* 0x000000ffff113224 */ /* 0x100fe400078e0009 */
[----:B------:R-:W-:Y:S02]  /*0420*/  @P4 IMAD.MOV.U32 R18, RZ, RZ, R9 ;  /* 0x000000ffff124224 */ /* 0x000fe400078e0009 */
[----:B------:R-:W-:-:S05]  /*0430*/  VIADD R19, R19, 0x4 ;  /* 0x0000000413137836 */ /* 0x000fca0000000000 */
[----:B------:R-:W-:Y:S01]  /*0440*/  @P2 IMAD.MOV.U32 R16, RZ, RZ, R9 ;  /* 0x000000ffff102224 */ /* 0x000fe200078e0009 */
[----:B------:R-:W-:Y:S06]  /*0450*/  BRA.U UP0, `(.L_x_16) ;  /* 0xfffffffd00a07547 */ /* 0x000fec000b83ffff */
[----:B------:R-:W-:Y:S01]  /*0460*/  SHF.R.U32.HI R4, RZ, 0x17, R5 ;  /* 0x00000017ff047819 */ /* 0x000fe20000011605 */
[----:B------:R-:W-:Y:S03]  /*0470*/  BSSY.RECONVERGENT B1, `(.L_x_17) ;  /* 0x0000028000017945 */ /* 0x000fe60003800200 */
[C---:B------:R-:W-:Y:S02]  /*0480*/  LOP3.LUT R9, R4.reuse, 0xe0, RZ, 0xc0, !PT ;  /* 0x000000e004097812 */ /* 0x040fe400078ec0ff */
[----:B------:R-:W-:-:S03]  /*0490*/  LOP3.LUT P6, RZ, R4, 0x1f, RZ, 0xc0, !PT ;  /* 0x0000001f04ff7812 */ /* 0x000fc600078cc0ff */
[----:B------:R-:W-:-:S05]  /*04a0*/  VIADD R9, R9, 0xffffff80 ;  /* 0xffffff8009097836 */ /* 0x000fca0000000000 */
[----:B------:R-:W-:-:S05]  /*04b0*/  SHF.R.U32.HI R9, RZ, 0x5, R9 ;  /* 0x00000005ff097819 */ /* 0x000fca0000011609 */
[----:B------:R-:W-:-:S05]  /*04c0*/  IMAD.U32 R12, R9, -0x4, RZ ;  /* 0xfffffffc090c7824 */ /* 0x000fca00078e00ff */
[C---:B------:R-:W-:Y:S02]  /*04d0*/  ISETP.EQ.AND P3, PT, R12.reuse, -0x18, PT ;  /* 0xffffffe80c00780c */ /* 0x040fe40003f62270 */
[C---:B------:R-:W-:Y:S02]  /*04e0*/  ISETP.EQ.AND P4, PT, R12.reuse, -0x14, PT ;  /* 0xffffffec0c00780c */ /* 0x040fe40003f82270 */
[C---:B------:R-:W-:Y:S02]  /*04f0*/  ISETP.EQ.AND P0, PT, R12.reuse, -0x10, PT ;  /* 0xfffffff00c00780c */ /* 0x040fe40003f02270 */
[C---:B------:R-:W-:Y:S02]  /*0500*/  ISETP.EQ.AND P1, PT, R12.reuse, -0xc, PT ;  /* 0xfffffff40c00780c */ /* 0x040fe40003f22270 */
[C---:B------:R-:W-:Y:S02]  /*0510*/  ISETP.EQ.AND P2, PT, R12.reuse, -0x8, PT ;  /* 0xfffffff80c00780c */ /* 0x040fe40003f42270 */
[----:B------:R-:W-:-:S03]  /*0520*/  ISETP.EQ.AND P5, PT, R12, 0x4, PT ;  /* 0x000000040c00780c */ /* 0x000fc60003fa2270 */
[--C-:B------:R-:W-:Y:S01]  /*0530*/  @P3 IMAD.MOV.U32 R9, RZ, RZ, R6.reuse ;  /* 0x000000ffff093224 */ /* 0x100fe200078e0006 */
[C---:B------:R-:W-:Y:S01]  /*0540*/  ISETP.EQ.AND P3, PT, R12.reuse, -0x4, PT ;  /* 0xfffffffc0c00780c */ /* 0x040fe20003f62270 */
[----:B------:R-:W-:Y:S02]  /*0550*/  @P4 IMAD.MOV.U32 R10, RZ, RZ, R6 ;  /* 0x000000ffff0a4224 */ /* 0x000fe400078e0006 */
[----:B------:R-:W-:Y:S01]  /*0560*/  @P4 IMAD.MOV.U32 R9, RZ, RZ, R15 ;  /* 0x000000ffff094224 */ /* 0x000fe200078e000f */
[----:B------:R-:W-:Y:S01]  /*0570*/  ISETP.EQ.AND P4, PT, R12, RZ, PT ;  /* 0x000000ff0c00720c */ /* 0x000fe20003f82270 */
[--C-:B------:R-:W-:Y:S01]  /*0580*/  @P0 IMAD.MOV.U32 R9, RZ, RZ, R16.reuse ;  /* 0x000000ffff090224 */ /* 0x100fe200078e0010 */
[----:B------:R-:W-:Y:S01]  /*0590*/  @P0 MOV R10, R15 ;  /* 0x0000000f000a0202 */ /* 0x000fe20000000f00 */
[----:B------:R-:W-:Y:S02]  /*05a0*/  @P1 IMAD.MOV.U32 R10, RZ, RZ, R16 ;  /* 0x000000ffff0a1224 */ /* 0x000fe400078e0010 */
[----:B------:R-:W-:-:S02]  /*05b0*/  @P1 IMAD.MOV.U32 R9, RZ, RZ, R17 ;  /* 0x000000ffff091224 */ /* 0x000fc400078e0011 */
[----:B------:R-:W-:Y:S02]  /*05c0*/  @P2 IMAD.MOV.U32 R10, RZ, RZ, R17 ;  /* 0x000000ffff0a2224 */ /* 0x000fe400078e0011 */
[----:B------:R-:W-:Y:S01]  /*05d0*/  @P2 IMAD.MOV.U32 R9, RZ, RZ, R18 ;  /* 0x000000ffff092224 */ /* 0x000fe200078e0012 */
[----:B------:R-:W-:Y:S01]  /*05e0*/  @P3 MOV R10, R18 ;  /* 0x00000012000a3202 */ /* 0x000fe20000000f00 */
[--C-:B------:R-:W-:Y:S02]  /*05f0*/  @P3 IMAD.MOV.U32 R9, RZ, RZ, R14.reuse ;  /* 0x000000ffff093224 */ /* 0x100fe400078e000e */
[----:B------:R-:W-:Y:S02]  /*0600*/  @P4 IMAD.MOV.U32 R10, RZ, RZ, R14 ;  /* 0x000000ffff0a4224 */ /* 0x000fe400078e000e */
[--C-:B------:R-:W-:Y:S02]  /*0610*/  @P4 IMAD.MOV.U32 R9, RZ, RZ, R0.reuse ;  /* 0x000000ffff094224 */ /* 0x100fe400078e0000 */
[----:B------:R-:W-:Y:S01]  /*0620*/  @P5 IMAD.MOV.U32 R10, RZ, RZ, R0 ;  /* 0x000000ffff0a5224 */ /* 0x000fe200078e0000 */
[----:B------:R-:W-:Y:S06]  /*0630*/  @!P6 BRA `(.L_x_18) ;  /* 0x00000000002ce947 */ /* 0x000fec0003800000 */
[----:B------:R-:W-:Y:S01]  /*0640*/  @P0 IMAD.MOV.U32 R11, RZ, RZ, R6 ;  /* 0x000000ffff0b0224 */ /* 0x000fe200078e0006 */
[----:B------:R-:W-:Y:S02]  /*0650*/  ISETP.EQ.AND P0, PT, R12, 0x8, PT ;  /* 0x000000080c00780c */ /* 0x000fe40003f02270 */
[----:B------:R-:W-:Y:S01]  /*0660*/  @P1 MOV R11, R15 ;  /* 0x0000000f000b1202 */ /* 0x000fe20000000f00 */
[----:B------:R-:W-:Y:S01]  /*0670*/  @P2 IMAD.MOV.U32 R11, RZ, RZ, R16 ;  /* 0x000000ffff0b2224 */ /* 0x000fe200078e0010 */
[----:B------:R-:W-:Y:S01]  /*0680*/  LOP3.LUT R4, R4, 0x1f, RZ, 0xc0, !PT ;  /* 0x0000001f04047812 */ /* 0x000fe200078ec0ff */
[----:B------:R-:W-:Y:S02]  /*0690*/  @P3 IMAD.MOV.U32 R11, RZ, RZ, R17 ;  /* 0x000000ffff0b3224 */ /* 0x000fe400078e0011 */
[----:B------:R-:W-:Y:S01]  /*06a0*/  @P4 IMAD.MOV.U32 R11, RZ, RZ, R18 ;  /* 0x000000ffff0b4224 */ /* 0x000fe200078e0012 */
[----:B------:R-:W-:Y:S01]  /*06b0*/  SHF.L.W.U32.HI R9, R10, R4, R9 ;  /* 0x000000040a097219 */ /* 0x000fe20000010e09 */
[----:B------:R-:W-:-:S04]  /*06c0*/  @P5 IMAD.MOV.U32 R11, RZ, RZ, R14 ;  /* 0x000000ffff0b5224 */ /* 0x000fc800078e000e */
[----:B------:R-:W-:-:S05]  /*06d0*/  @P0 IMAD.MOV.U32 R11, RZ, RZ, R0 ;  /* 0x000000ffff0b0224 */ /* 0x000fca00078e0000 */
[----:B------:R-:W-:-:S07]  /*06e0*/  SHF.L.W.U32.HI R10, R11, R4, R10 ;  /* 0x000000040b0a7219 */ /* 0x000fce0000010e0a */
.L_x_18:
[----:B------:R-:W-:Y:S05]  /*06f0*/  BSYNC.RECONVERGENT B1 ;  /* 0x0000000000017941 */ /* 0x000fea0003800200 */
.L_x_17:
[C---:B------:R-:W-:Y:S01]  /*0700*/  SHF.L.W.U32.HI R4, R10.reuse, 0x2, R9 ;  /* 0x000000020a047819 */ /* 0x040fe20000010e09 */
[----:B------:R-:W-:Y:S01]  /*0710*/  UMOV UR4, 0x54442d19 ;  /* 0x54442d1900047882 */ /* 0x000fe20000000000 */
[----:B------:R-:W-:Y:S01]  /*0720*/  SHF.L.U32 R10, R10, 0x2, RZ ;  /* 0x000000020a0a7819 */ /* 0x000fe200000006ff */
[----:B------:R-:W-:Y:S01]  /*0730*/  UMOV UR5, 0x3bf921fb ;  /* 0x3bf921fb00057882 */ /* 0x000fe20000000000 */
[----:B------:R-:W-:Y:S02]  /*0740*/  SHF.R.S32.HI R11, RZ, 0x1f, R4 ;  /* 0x0000001fff0b7819 */ /* 0x000fe40000011404 */
[----:B------:R-:W-:Y:S02]  /*0750*/  ISETP.GE.AND P0, PT, R5, RZ, PT ;  /* 0x000000ff0500720c */ /* 0x000fe40003f06270 */
[C---:B------:R-:W-:Y:S02]  /*0760*/  LOP3.LUT R10, R11.reuse, R10, RZ, 0x3c, !PT ;  /* 0x0000000a0b0a7212 */ /* 0x040fe400078e3cff */
[----:B------:R-:W-:-:S02]  /*0770*/  LOP3.LUT R11, R11, R4, RZ, 0x3c, !PT ;  /* 0x000000040b0b7212 */ /* 0x000fc400078e3cff */
[----:B------:R-:W-:Y:S02]  /*0780*/  SHF.R.U32.HI R0, RZ, 0x1e, R9 ;  /* 0x0000001eff007819 */ /* 0x000fe40000011609 */
[C---:B------:R-:W-:Y:S02]  /*0790*/  LOP3.LUT R9, R4.reuse, R5, RZ, 0x3c, !PT ;  /* 0x0000000504097212 */ /* 0x040fe400078e3cff */
[----:B------:R-:W0:Y:S01]  /*07a0*/  I2F.F64.S64 R10, R10 ;  /* 0x0000000a000a7312 */ /* 0x000e220000301c00 */
[----:B------:R-:W-:Y:S02]  /*07b0*/  LEA.HI R0, R4, R0, RZ, 0x1 ;  /* 0x0000000004007211 */ /* 0x000fe400078f08ff */
[----:B------:R-:W-:-:S03]  /*07c0*/  ISETP.GE.AND P1, PT, R9, RZ, PT ;  /* 0x000000ff0900720c */ /* 0x000fc60003f26270 */
[----:B------:R-:W-:-:S04]  /*07d0*/  IMAD.MOV R4, RZ, RZ, -R0 ;  /* 0x000000ffff047224 */ /* 0x000fc800078e0a00 */
[----:B------:R-:W-:Y:S01]  /*07e0*/  @!P0 IMAD.MOV.U32 R0, RZ, RZ, R4 ;  /* 0x000000ffff008224 */ /* 0x000fe200078e0004 */
[----:B0-----:R-:W-:-:S10]  /*07f0*/  DMUL R12, R10, UR4 ;  /* 0x000000040a0c7c28 */ /* 0x001fd40008000000 */
[----:B------:R-:W0:Y:S02]  /*0800*/  F2F.F32.F64 R12, R12 ;  /* 0x0000000c000c7310 */ /* 0x000e240000301000 */
[----:B0-----:R-:W-:-:S07]  /*0810*/  FSEL R4, -R12, R12, !P1 ;  /* 0x0000000c0c047208 */ /* 0x001fce0004800100 */
.L_x_15:
[----:B------:R-:W-:Y:S05]  /*0820*/  BSYNC.RECONVERGENT B0 ;  /* 0x0000000000007941 */ /* 0x000fea0003800200 */
.L_x_14:
[----:B------:R-:W-:Y:S02]  /*0830*/  IMAD.MOV.U32 R9, RZ, RZ, 0x37cbac00 ;  /* 0x37cbac00ff097424 */ /* 0x000fe400078e00ff */
[----:B------:R-:W-:Y:S01]  /*0840*/  FMUL R10, R4, R4 ;  /* 0x00000004040a7220 */ /* 0x000fe20000400000 */
[----:B------:R-:W-:Y:S01]  /*0850*/  LOP3.LUT R12, R0, 0x1, RZ, 0xc0, !PT ;  /* 0x00000001000c7812 */ /* 0x000fe200078ec0ff */
[----:B------:R-:W-:Y:S01]  /*0860*/  IMAD.MOV.U32 R13, RZ, RZ, 0x3c0885e4 ;  /* 0x3c0885e4ff0d7424 */ /* 0x000fe200078e00ff */
[----:B------:R-:W-:Y:S01]  /*0870*/  FSETP.GE.AND P2, PT, |R5|, 105615, PT ;  /* 0x47ce47800500780b */ /* 0x000fe20003f46200 */
[----:B------:R-:W-:Y:S01]  /*0880*/  FFMA R11, R10, R9, -0.0013887860113754868507 ;  /* 0xbab607ed0a0b7423 */ /* 0x000fe20000000009 */
[----:B------:R-:W-:Y:S01]  /*0890*/  ISETP.NE.U32.AND P0, PT, R12, 0x1, PT ;  /* 0x000000010c00780c */ /* 0x000fe20003f05070 */
[----:B------:R-:W-:Y:S01]  /*08a0*/  VIADD R0, R0, 0x1 ;  /* 0x0000000100007836 */ /* 0x000fe20000000000 */
[----:B------:R-:W-:Y:S01]  /*08b0*/  MOV R12, 0x3e2aaaa8 ;  /* 0x3e2aaaa8000c7802 */ /* 0x000fe20000000f00 */
[----:B------:R-:W-:Y:S01]  /*08c0*/  BSSY.RECONVERGENT B0, `(.L_x_19) ;  /* 0x000006a000007945 */ /* 0x000fe20003800200 */
[----:B------:R-:W-:-:S02]  /*08d0*/  FSEL R11, R11, -0.00019574658654164522886, P0 ;  /* 0xb94d41530b0b7808 */ /* 0x000fc40000000000 */
[----:B------:R-:W-:Y:S02]  /*08e0*/  FSEL R13, R13, 0.041666727513074874878, !P0 ;  /* 0x3d2aaabb0d0d7808 */ /* 0x000fe40004000000 */
[----:B------:R-:W-:Y:S02]  /*08f0*/  LOP3.LUT P1, RZ, R0, 0x2, RZ, 0xc0, !PT ;  /* 0x0000000200ff7812 */ /* 0x000fe4000782c0ff */
[----:B------:R-:W-:Y:S01]  /*0900*/  FSEL R0, R4, 1, !P0 ;  /* 0x3f80000004007808 */ /* 0x000fe20004000000 */
[----:B------:R-:W-:Y:S01]  /*0910*/  FFMA R13, R10, R11, R13 ;  /* 0x0000000b0a0d7223 */ /* 0x000fe2000000000d */
[----:B------:R-:W-:-:S03]  /*0920*/  FSEL R4, -R12, -0.4999999701976776123, !P0 ;  /* 0xbeffffff0c047808 */ /* 0x000fc60004000100 */
[C---:B------:R-:W-:Y:S02]  /*0930*/  FFMA R11, R10.reuse, R0, RZ ;  /* 0x000000000a0b7223 */ /* 0x040fe400000000ff */
[----:B------:R-:W-:-:S04]  /*0940*/  FFMA R4, R10, R13, R4 ;  /* 0x0000000d0a047223 */ /* 0x000fc80000000004 */
[----:B------:R-:W-:-:S04]  /*0950*/  FFMA R4, R11, R4, R0 ;  /* 0x000000040b047223 */ /* 0x000fc80000000000 */
[----:B------:R-:W-:Y:S01]  /*0960*/  @P1 FADD R4, RZ, -R4 ;  /* 0x80000004ff041221 */ /* 0x000fe20000000000 */
        /* <DEDUP_REMOVED lines=12> */
.L_x_21:
[----:B0-----:R-:W-:Y:S01]  /*0a30*/  IMAD.U32 R12, RZ, RZ, UR8 ;  /* 0x00000008ff0c7e24 */ /* 0x001fe2000f8e00ff */
[----:B------:R-:W-:-:S05]  /*0a40*/  MOV R13, UR9 ;  /* 0x00000009000d7c02 */ /* 0x000fca0008000f00 */
        /* <DEDUP_REMOVED lines=9> */
[----:B------:R-:W-:-:S02]  /*0ae0*/  ISETP.EQ.AND P4, PT, R8, 0x10, PT ;  /* 0x000000100800780c */ /* 0x000fc40003f82270 */
[C---:B------:R-:W-:Y:S01]  /*0af0*/  ISETP.EQ.AND P5, PT, R8.reuse, 0x14, PT ;  /* 0x000000140800780c */ /* 0x040fe20003fa2270 */
[----:B------:R-:W-:Y:S02]  /*0b00*/  VIADD R8, R8, 0x4 ;  /* 0x0000000408087836 */ /* 0x000fe40000000000 */
[----:B--2---:R-:W-:-:S03]  /*0b10*/  IMAD.WIDE.U32 R10, R10, R19, RZ ;  /* 0x000000130a0a7225 */ /* 0x004fc600078e00ff */
[----:B------:R-:W-:-:S04]  /*0b20*/  IADD3 R0, P6, PT, R10, R7, RZ ;  /* 0x000000070a007210 */ /* 0x000fc80007fde0ff */
[----:B------:R-:W-:Y:S01]  /*0b30*/  IADD3.X R7, PT, PT, R11, UR5, RZ, P6, !PT ;  /* 0x000000050b077c10 */ /* 0x000fe2000b7fe4ff */
[--C-:B------:R-:W-:Y:S02]  /*0b40*/  @P0 IMAD.MOV.U32 R6, RZ, RZ, R0.reuse ;  /* 0x000000ffff060224 */ /* 0x100fe400078e0000 */
[----:B------:R-:W-:Y:S01]  /*0b50*/  @P5 MOV R14, R0 ;  /* 0x00000000000e5202 */ /* 0x000fe20000000f00 */
[--C-:B------:R-:W-:Y:S02]  /*0b60*/  @P1 IMAD.MOV.U32 R15, RZ, RZ, R0.reuse ;  /* 0x000000ffff0f1224 */ /* 0x100fe400078e0000 */
[--C-:B------:R-:W-:Y:S02]  /*0b70*/  @P2 IMAD.MOV.U32 R16, RZ, RZ, R0.reuse ;  /* 0x000000ffff102224 */ /* 0x100fe400078e0000 */
[--C-:B------:R-:W-:Y:S02]  /*0b80*/  @P3 IMAD.MOV.U32 R17, RZ, RZ, R0.reuse ;  /* 0x000000ffff113224 */ /* 0x100fe400078e0000 */
        /* <DEDUP_REMOVED lines=14> */
[----:B------:R-:W-:-:S03]  /*0c70*/  ISETP.EQ.AND P5, PT, R11, RZ, PT ;  /* 0x000000ff0b00720c */ /* 0x000fc60003fa2270 */
[--C-:B------:R-:W-:Y:S01]  /*0c80*/  @P3 IMAD.MOV.U32 R0, RZ, RZ, R6.reuse ;  /* 0x000000ffff003224 */ /* 0x100fe200078e0006 */
[C---:B------:R-:W-:Y:S01]  /*0c90*/  ISETP.EQ.AND P3, PT, R11.reuse, -0x4, PT ;  /* 0xfffffffc0b00780c */ /* 0x040fe20003f62270 */
[----:B------:R-:W-:Y:S01]  /*0ca0*/  @P4 IMAD.MOV.U32 R8, RZ, RZ, R6 ;  /* 0x000000ffff084224 */ /* 0x000fe200078e0006 */
[----:B------:R-:W-:Y:S01]  /*0cb0*/  @P4 MOV R0, R15 ;  /* 0x0000000f00004202 */ /* 0x000fe20000000f00 */
[----:B------:R-:W-:Y:S01]  /*0cc0*/  @P2 IMAD.MOV.U32 R8, RZ, RZ, R15 ;  /* 0x000000ffff082224 */ /* 0x000fe200078e000f */
[----:B------:R-:W-:Y:S01]  /*0cd0*/  ISETP.EQ.AND P4, PT, R11, 0x4, PT ;  /* 0x000000040b00780c */ /* 0x000fe20003f82270 */
[--C-:B------:R-:W-:Y:S02]  /*0ce0*/  @P2 IMAD.MOV.U32 R0, RZ, RZ, R16.reuse ;  /* 0x000000ffff002224 */ /* 0x100fe400078e0010 */
[----:B------:R-:W-:Y:S02]  /*0cf0*/  @P1 IMAD.MOV.U32 R8, RZ, RZ, R16 ;  /* 0x000000ffff081224 */ /* 0x000fe400078e0010 */
[--C-:B------:R-:W-:Y:S01]  /*0d00*/  @P1 IMAD.MOV.U32 R0, RZ, RZ, R17.reuse ;  /* 0x000000ffff001224 */ /* 0x100fe200078e0011 */
[----:B------:R-:W-:Y:S01]  /*0d10*/  @P0 MOV R0, R18 ;  /* 0x0000001200000202 */ /* 0x000fe20000000f00 */
[----:B------:R-:W-:-:S02]  /*0d20*/  @P0 IMAD.MOV.U32 R8, RZ, RZ, R17 ;  /* 0x000000ffff080224 */ /* 0x000fc400078e0011 */
[----:B------:R-:W-:Y:S02]  /*0d30*/  @P3 IMAD.MOV.U32 R8, RZ, RZ, R18 ;  /* 0x000000ffff083224 */ /* 0x000fe400078e0012 */
[--C-:B------:R-:W-:Y:S02]  /*0d40*/  @P3 IMAD.MOV.U32 R0, RZ, RZ, R14.reuse ;  /* 0x000000ffff003224 */ /* 0x100fe400078e000e */
[----:B------:R-:W-:Y:S02]  /*0d50*/  @P5 IMAD.MOV.U32 R8, RZ, RZ, R14 ;  /* 0x000000ffff085224 */ /* 0x000fe400078e000e */
[--C-:B------:R-:W-:Y:S02]  /*0d60*/  @P5 IMAD.MOV.U32 R0, RZ, RZ, R7.reuse ;  /* 0x000000ffff005224 */ /* 0x100fe400078e0007 */
[----:B------:R-:W-:Y:S01]  /*0d70*/  @P4 IMAD.MOV.U32 R8, RZ, RZ, R7 ;  /* 0x000000ffff084224 */ /* 0x000fe200078e0007 */
[----:B------:R-:W-:Y:S06]  /*0d80*/  @!P6 BRA `(.L_x_23) ;  /* 0x000000000028e947 */ /* 0x000fec0003800000 */
[----:B------:R-:W-:Y:S01]  /*0d90*/  @P1 MOV R6, R15 ;  /* 0x0000000f00061202 */ /* 0x000fe20000000f00 */
[----:B------:R-:W-:Y:S01]  /*0da0*/  @P0 IMAD.MOV.U32 R6, RZ, RZ, R16 ;  /* 0x000000ffff060224 */ /* 0x000fe200078e0010 */
[----:B------:R-:W-:Y:S01]  /*0db0*/  ISETP.EQ.AND P0, PT, R11, 0x8, PT ;  /* 0x000000080b00780c */ /* 0x000fe20003f02270 */
[----:B------:R-:W-:Y:S01]  /*0dc0*/  @P3 IMAD.MOV.U32 R6, RZ, RZ, R17 ;  /* 0x000000ffff063224 */ /* 0x000fe200078e0011 */
[----:B------:R-:W-:Y:S01]  /*0dd0*/  LOP3.LUT R11, R10, 0x1f, RZ, 0xc0, !PT ;  /* 0x0000001f0a0b7812 */ /* 0x000fe200078ec0ff */
[----:B------:R-:W-:Y:S02]  /*0de0*/  @P5 IMAD.MOV.U32 R6, RZ, RZ, R18 ;  /* 0x000000ffff065224 */ /* 0x000fe400078e0012 */
[----:B------:R-:W-:Y:S01]  /*0df0*/  @P4 IMAD.MOV.U32 R6, RZ, RZ, R14 ;  /* 0x000000ffff064224 */ /* 0x000fe200078e000e */
[----:B------:R-:W-:-:S07]  /*0e00*/  SHF.L.W.U32.HI R0, R8, R11, R0 ;  /* 0x0000000b08007219 */ /* 0x000fce0000010e00 */
[----:B------:R-:W-:-:S05]  /*0e10*/  @P0 IMAD.MOV.U32 R6, RZ, RZ, R7 ;  /* 0x000000ffff060224 */ /* 0x000fca00078e0007 */
[----:B------:R-:W-:-:S07]  /*0e20*/  SHF.L.W.U32.HI R8, R6, R11, R8 ;  /* 0x0000000b06087219 */ /* 0x000fce0000010e08 */
.L_x_23:
[----:B------:R-:W-:Y:S05]  /*0e30*/  BSYNC.RECONVERGENT B1 ;  /* 0x0000000000017941 */ /* 0x000fea0003800200 */
.L_x_22:
        /* <DEDUP_REMOVED lines=18> */
.L_x_20:
[----:B------:R-:W-:Y:S05]  /*0f60*/  BSYNC.RECONVERGENT B0 ;  /* 0x0000000000007941 */ /* 0x000fea0003800200 */
.L_x_19:
[----:B------:R-:W-:Y:S01]  /*0f70*/  FMUL R5, R7, R7 ;  /* 0x0000000707057220 */ /* 0x000fe20000400000 */
[----:B------:R-:W-:Y:S01]  /*0f80*/  LOP3.LUT R0, R8, 0x1, RZ, 0xc0, !PT ;  /* 0x0000000108007812 */ /* 0x000fe200078ec0ff */
[----:B------:R-:W0:Y:S01]  /*0f90*/  LDC.64 R10, c[0x0][0x388] ;  /* 0x0000e200ff0a7b82 */ /* 0x000e220000000a00 */
[----:B------:R-:W-:Y:S02]  /*0fa0*/  IMAD.MOV.U32 R6, RZ, RZ, 0x3d2aaabb ;  /* 0x3d2aaabbff067424 */ /* 0x000fe400078e00ff */
[----:B------:R-:W-:Y:S01]  /*0fb0*/  FFMA R9, R5, R9, -0.0013887860113754868507 ;  /* 0xbab607ed05097423 */ /* 0x000fe20000000009 */
[----:B------:R-:W-:Y:S01]  /*0fc0*/  ISETP.NE.U32.AND P0, PT, R0, 0x1, PT ;  /* 0x000000010000780c */ /* 0x000fe20003f05070 */
[----:B------:R-:W1:Y:S01]  /*0fd0*/  LDCU UR4, c[0x0][0x390] ;  /* 0x00007200ff0477ac */ /* 0x000e620008000800 */
[----:B------:R-:W-:Y:S02]  /*0fe0*/  LOP3.LUT P1, RZ, R8, 0x2, RZ, 0xc0, !PT ;  /* 0x0000000208ff7812 */ /* 0x000fe4000782c0ff */
[----:B------:R-:W-:Y:S01]  /*0ff0*/  FSEL R0, R9, -0.00019574658654164522886, !P0 ;  /* 0xb94d415309007808 */ /* 0x000fe20004000000 */
[----:B------:R-:W-:Y:S01]  /*1000*/  IMAD.MOV.U32 R9, RZ, RZ, 0x3effffff ;  /* 0x3effffffff097424 */ /* 0x000fe200078e00ff */
[----:B------:R-:W-:-:S04]  /*1010*/  FSEL R6, R6, 0.0083327032625675201416, !P0 ;  /* 0x3c0885e406067808 */ /* 0x000fc80004000000 */
[----:B------:R-:W-:Y:S01]  /*1020*/  FSEL R9, -R9, -0.16666662693023681641, !P0 ;  /* 0xbe2aaaa809097808 */ /* 0x000fe20004000100 */
[----:B------:R-:W-:Y:S01]  /*1030*/  FFMA R6, R5, R0, R6 ;  /* 0x0000000005067223 */ /* 0x000fe20000000006 */
[----:B------:R-:W-:-:S03]  /*1040*/  FSEL R0, R7, 1, P0 ;  /* 0x3f80000007007808 */ /* 0x000fc60000000000 */
[C---:B------:R-:W-:Y:S02]  /*1050*/  FFMA R6, R5.reuse, R6, R9 ;  /* 0x0000000605067223 */ /* 0x040fe40000000009 */
[----:B------:R-:W-:Y:S01]  /*1060*/  FFMA R5, R5, R0, RZ ;  /* 0x0000000005057223 */ /* 0x000fe200000000ff */
[----:B-1----:R-:W-:-:S03]  /*1070*/  IMAD R3, R3, UR4, R2 ;  /* 0x0000000403037c24 */ /* 0x002fc6000f8e0202 */
[----:B------:R-:W-:Y:S01]  /*1080*/  FFMA R5, R5, R6, R0 ;  /* 0x0000000605057223 */ /* 0x000fe20000000000 */
[----:B0-----:R-:W-:-:S04]  /*1090*/  IMAD.WIDE R10, R3, 0x8, R10 ;  /* 0x00000008030a7825 */ /* 0x001fc800078e020a */
[----:B------:R-:W-:-:S05]  /*10a0*/  @P1 FADD R5, RZ, -R5 ;  /* 0x80000005ff051221 */ /* 0x000fca0000000000 */
[----:B------:R-:W-:Y:S01]  /*10b0*/  STG.E.64 desc[UR6][R10.64], R4 ;  /* 0x000000040a007986 */ /* 0x000fe2000c101b06 */
[----:B------:R-:W-:Y:S05]  /*10c0*/  EXIT ;  /* 0x000000000000794d */ /* 0x000fea0003800000 */
.L_x_24:
        /* <DEDUP_REMOVED lines=11> */
.L_x_28:


//--------------------- .text._Z20kernel_load_mode_veciPfPiP6float2 --------------------------
	.section	.text._Z20kernel_load_mode_veciPfPiP6float2,"ax",@progbits
	.align	128
        .global         _Z20kernel_load_mode_veciPfPiP6float2
        .type           _Z20kernel_load_mode_veciPfPiP6float2,@function
        .size           _Z20kernel_load_mode_veciPfPiP6float2,(.L_x_29 - _Z20kernel_load_mode_veciPfPiP6float2)
        .other          _Z20kernel_load_mode_veciPfPiP6float2,@"STO_CUDA_ENTRY STV_DEFAULT"
_Z20kernel_load_mode_veciPfPiP6float2:
.text._Z20kernel_load_mode_veciPfPiP6float2:
        /* <DEDUP_REMOVED lines=8> */
[----:B------:R-:W0:Y:S01]  /*0080*/  LDC.64 R2, c[0x0][0x390] ;  /* 0x0000e400ff027b82 */ /* 0x000e220000000a00 */
[----:B------:R-:W1:Y:S07]  /*0090*/  LDCU.64 UR4, c[0x0][0x358] ;  /* 0x00006b00ff0477ac */ /* 0x000e6e0008000a00 */
[----:B------:R-:W2:Y:S08]  /*00a0*/  LDC.64 R4, c[0x0][0x388] ;  /* 0x0000e200ff047b82 */ /* 0x000eb00000000a00 */
[----:B------:R-:W3:Y:S01]  /*00b0*/  LDC.64 R6, c[0x0][0x398] ;  /* 0x0000e600ff067b82 */ /* 0x000ee20000000a00 */
[----:B0-----:R-:W-:-:S06]  /*00c0*/  IMAD.WIDE R2, R9, 0x4, R2 ;  /* 0x0000000409027825 */ /* 0x001fcc00078e0202 */
[----:B-1----:R-:W2:Y:S01]  /*00d0*/  LDG.E R3, desc[UR4][R2.64] ;  /* 0x0000000402037981 */ /* 0x002ea2000c1e1900 */
[----:B------:R-:W-:Y:S02]  /*00e0*/  HFMA2 R11, -RZ, RZ, 0, 0 ;  /* 0x00000000ff0b7431 */ /* 0x000fe400000001ff */
[----:B--2---:R-:W-:-:S05]  /*00f0*/  IMAD.WIDE R4, R3, 0x4, R4 ;  /* 0x0000000403047825 */ /* 0x004fca00078e0204 */
[----:B------:R-:W2:Y:S01]  /*0100*/  LDG.E R10, desc[UR4][R4.64] ;  /* 0x00000004040a7981 */ /* 0x000ea2000c1e1900 */
[----:B---3--:R-:W-:-:S05]  /*0110*/  IMAD.WIDE R6, R9, 0x8, R6 ;  /* 0x0000000809067825 */ /* 0x008fca00078e0206 */
[----:B--2---:R-:W-:Y:S01]  /*0120*/  STG.E.64 desc[UR4][R6.64], R10 ;  /* 0x0000000a06007986 */ /* 0x004fe2000c101b04 */
[----:B------:R-:W-:Y:S05]  /*0130*/  EXIT ;  /* 0x000000000000794d */ /* 0x000fea0003800000 */
.L_x_25:
        /* <DEDUP_REMOVED lines=12> */
.L_x_29:


//--------------------- .nv.global.init           --------------------------
	.section	.nv.global.init,"aw",@progbits
	.align	4
.nv.global.init:
	.type		__cudart_i2opi_f,@object
	.size		__cudart_i2opi_f,(.L_0 - __cudart_i2opi_f)
__cudart_i2opi_f:
        /*0000*/ 	.byte	0x41, 0x90, 0x43, 0x3c, 0x99, 0x95, 0x62, 0xdb, 0xc0, 0xdd, 0x34, 0xf5, 0xd1, 0x57, 0x27, 0xfc
        /*0010*/ 	.byte	0x29, 0x15, 0x44, 0x4e, 0x6e, 0x83, 0xf9, 0xa2
.L_0:


//--------------------- .nv.shared.reserved.0     --------------------------
	.section	.nv.shared.reserved.0,"aw",@nobits
	.weak		__nv_reservedSMEM_offset_0_alias
	.size		__nv_reservedSMEM_offset_0_alias, 0, 64
	.other		__nv_reservedSMEM_offset_0_alias,@"STO_CUDA_RESERVED_SHARED STV_DEFAULT"
__nv_reservedSMEM_offset_0_alias:
	.zero		0
	.zero		64


//--------------------- .nv.constant0._Z22kernel_calculate_normsP6float2Pfif --------------------------
	.section	.nv.constant0._Z22kernel_calculate_normsP6float2Pfif,"a",@progbits
	.sectionflags	@""
	.align	4
.nv.constant0._Z22kernel_calculate_normsP6float2Pfif:
	.zero		920


//--------------------- .nv.constant0._Z18kernel_load_matrixiP6float2iP6float3S2_ --------------------------
	.section	.nv.constant0._Z18kernel_load_matrixiP6float2iP6float3S2_,"a",@progbits
	.sectionflags	@""
	.align	4
.nv.constant0._Z18kernel_load_matrixiP6float2iP6float3S2_:
	.zero		936


//--------------------- .nv.constant0._Z20kernel_load_mode_veciPfPiP6float2 --------------------------
	.section	.nv.constant0._Z20kernel_load_mode_veciPfPiP6float2,"a",@progbits
	.sectionflags	@""
	.align	4
.nv.constant0._Z20kernel_load_mode_veciPfPiP6float2:
	.zero		928


//--------------------- SYMBOLS --------------------------

	.type		.nv.reservedSmem.offset0,@object
	.size		.nv.reservedSmem.offset0,0x4
